// auto-generated by cutlass_sweep.fmha — config: {"arch": "sm_90", "direction": "fwd", "dtype": "fp16", "head_dim": 128, "mask": "causal", "schedule": "pingpong", "tile_kv": 128, "tile_q": 128}
#include "cutlass/cutlass.h"
#include "cute/tensor.hpp"
#include "cutlass/device_kernel.h"
#include "cutlass/kernel_hardware_info.h"
#include "88_hopper_fmha/collective/fmha_fusion.hpp"
#include "88_hopper_fmha/kernel/fmha_kernel_builder.hpp"

using namespace cute;
using Element = cutlass::half_t;
using TileShape = Shape<_128, _128, _128>;
using StrideQ = cute::tuple<int, _1, cute::tuple<int, int>>;
using StrideK = cute::tuple<int, _1, cute::tuple<int, int>>;
using StrideV = cute::tuple<int, cute::_1, cute::tuple<int, int>>;

using Kernel = typename cutlass::fmha::kernel::FmhaBuilder<
    Element, float, float,
    TileShape, StrideQ, StrideK, StrideV,
    cutlass::fmha::collective::CausalFusion,
    cutlass::gemm::KernelTmaWarpSpecializedPingpong
  >::Kernel;

auto* _anchor = &cutlass::device_kernel<Kernel>;


// ===== COMPILED SASS (sm_90a) =====

	.target	sm_90a

	.elftype	@"ET_EXEC"


//--------------------- .note.nv.tkinfo           --------------------------
	.section	.note.nv.tkinfo,"",@"SHT_NOTE"
	.sectionflags	@"SHF_NOTE_NV_TKINFO"
	.tkinfo
        /*0018*/ 	.word	0x00000002
        /*0030*/ 	.string	""
        /*0030*/ 	.string	"ptxas"
        /*0030*/ 	.string	"Cuda compilation tools, release 13.0, V13.0.88"
        /*0030*/ 	.string	"Build cuda_13.0.r13.0/compiler.36424714_0"
        /*0030*/ 	.string	"-arch sm_90a -m 64 "



//--------------------- .note.nv.cuinfo           --------------------------
	.section	.note.nv.cuinfo,"",@"SHT_NOTE"
	.sectionflags	@"SHF_NOTE_NV_CUINFO"
        /*0018*/ 	.short	0x0002
        /*001a*/ 	.short	0x005a
        /*001c*/ 	.short	0x0082
	.zero		2


//--------------------- .nv.info                  --------------------------
	.section	.nv.info,"",@"SHT_CUDA_INFO"
	.align	4


	//----- nvinfo : EIATTR_REGCOUNT
	.align		4
        /*0000*/ 	.byte	0x04, 0x2f
        /*0002*/ 	.short	(.L_16 - .L_15)
	.align		4
.L_15:
        /*0004*/ 	.word	index@(_ZN7cutlass13device_kernelINS_4fmha6kernel28FmhaKernelTmaWarpSpecializedINS1_10collective30FmhaMainloopTmaWarpSpecializedINS_6half_tEffN4cute5tupleIJNS7_1CILi128EEESA_SA_EEENS8_IJiNS9_ILi1EEENS8_IJiiEEEEEESE_SE_NS4_12CausalFusionEJNS2_6OptionILNS2_3TagE0ENS9_ILb1EEEEENSG_ILSH_2ESI_EEEEENS4_15FmhaFwdEpilogueIS6_fNS8_IJNS9_ILi64EEESA_SA_EEEEENS2_23PersistentTileSchedulerEJSJ_SK_EEEEEvNT_6ParamsE)
        /*0008*/ 	.word	0x000000a8


	//----- nvinfo : EIATTR_FRAME_SIZE
	.align		4
.L_16:
        /*000c*/ 	.byte	0x04, 0x11
        /*000e*/ 	.short	(.L_18 - .L_17)
	.align		4
.L_17:
        /*0010*/ 	.word	index@($__internal_0_$__cuda_sm20_rcp_rn_f32_slowpath)
        /*0014*/ 	.word	0x00000000


	//----- nvinfo : EIATTR_FRAME_SIZE
	.align		4
.L_18:
        /*0018*/ 	.byte	0x04, 0x11
        /*001a*/ 	.short	(.L_20 - .L_19)
	.align		4
.L_19:
        /*001c*/ 	.word	index@(_ZN7cutlass13device_kernelINS_4fmha6kernel28FmhaKernelTmaWarpSpecializedINS1_10collective30FmhaMainloopTmaWarpSpecializedINS_6half_tEffN4cute5tupleIJNS7_1CILi128EEESA_SA_EEENS8_IJiNS9_ILi1EEENS8_IJiiEEEEEESE_SE_NS4_12CausalFusionEJNS2_6OptionILNS2_3TagE0ENS9_ILb1EEEEENSG_ILSH_2ESI_EEEEENS4_15FmhaFwdEpilogueIS6_fNS8_IJNS9_ILi64EEESA_SA_EEEEENS2_23PersistentTileSchedulerEJSJ_SK_EEEEEvNT_6ParamsE)
        /*0020*/ 	.word	0x00000000


	//----- nvinfo : EIATTR_MIN_STACK_SIZE
	.align		4
.L_20:
        /*0024*/ 	.byte	0x04, 0x12
        /*0026*/ 	.short	(.L_22 - .L_21)
	.align		4
.L_21:
        /*0028*/ 	.word	index@(_ZN7cutlass13device_kernelINS_4fmha6kernel28FmhaKernelTmaWarpSpecializedINS1_10collective30FmhaMainloopTmaWarpSpecializedINS_6half_tEffN4cute5tupleIJNS7_1CILi128EEESA_SA_EEENS8_IJiNS9_ILi1EEENS8_IJiiEEEEEESE_SE_NS4_12CausalFusionEJNS2_6OptionILNS2_3TagE0ENS9_ILb1EEEEENSG_ILSH_2ESI_EEEEENS4_15FmhaFwdEpilogueIS6_fNS8_IJNS9_ILi64EEESA_SA_EEEEENS2_23PersistentTileSchedulerEJSJ_SK_EEEEEvNT_6ParamsE)
        /*002c*/ 	.word	0x00000000
.L_22:


//--------------------- .nv.compat                --------------------------
	.section	.nv.compat,"",@"SHT_CUDA_COMPAT_INFO"
	.align	4
        /*0000*/ 	.byte	0x02, 0x09, 0x01, 0x00, 0x02, 0x02, 0x04, 0x00, 0x02, 0x05, 0x05, 0x00, 0x03, 0x07, 0x01, 0x01
        /*0010*/ 	.byte	0x02, 0x03, 0x01, 0x00, 0x02, 0x06, 0x01, 0x00, 0x04, 0x0b, 0x08, 0x00, 0x00, 0x00, 0x00, 0x00
        /*0020*/ 	.byte	0x00, 0x00, 0x00, 0x00


//--------------------- .nv.info._ZN7cutlass13device_kernelINS_4fmha6kernel28FmhaKernelTmaWarpSpecializedINS1_10collective30FmhaMainloopTmaWarpSpecializedINS_6half_tEffN4cute5tupleIJNS7_1CILi128EEESA_SA_EEENS8_IJiNS9_ILi1EEENS8_IJiiEEEEEESE_SE_NS4_12CausalFusionEJNS2_6OptionILNS2_3TagE0ENS9_ILb1EEEEENSG_ILSH_2ESI_EEEEENS4_15FmhaFwdEpilogueIS6_fNS8_IJNS9_ILi64EEESA_SA_EEEEENS2_23PersistentTileSchedulerEJSJ_SK_EEEEEvNT_6ParamsE --------------------------
	.section	.nv.info._ZN7cutlass13device_kernelINS_4fmha6kernel28FmhaKernelTmaWarpSpecializedINS1_10collective30FmhaMainloopTmaWarpSpecializedINS_6half_tEffN4cute5tupleIJNS7_1CILi128EEESA_SA_EEENS8_IJiNS9_ILi1EEENS8_IJiiEEEEEESE_SE_NS4_12CausalFusionEJNS2_6OptionILNS2_3TagE0ENS9_ILb1EEEEENSG_ILSH_2ESI_EEEEENS4_15FmhaFwdEpilogueIS6_fNS8_IJNS9_ILi64EEESA_SA_EEEEENS2_23PersistentTileSchedulerEJSJ_SK_EEEEEvNT_6ParamsE,"",@"SHT_CUDA_INFO"
	.sectionflags	@""
	.align	4


	//----- nvinfo : EIATTR_CUDA_API_VERSION
	.align		4
        /*0000*/ 	.byte	0x04, 0x37
        /*0002*/ 	.short	(.L_24 - .L_23)
.L_23:
        /*0004*/ 	.word	0x00000082


	//----- nvinfo : EIATTR_KPARAM_INFO
	.align		4
.L_24:
        /*0008*/ 	.byte	0x04, 0x17
        /*000a*/ 	.short	(.L_26 - .L_25)
.L_25:
        /*000c*/ 	.word	0x00000000
        /*0010*/ 	.short	0x0000
        /*0012*/ 	.short	0x0070
        /*0014*/ 	.byte	0x00, 0xf0, 0x01, 0x20


	//----- nvinfo : EIATTR_SPARSE_MMA_MASK
	.align		4
.L_26:
        /*0018*/ 	.byte	0x03, 0x50
        /*001a*/ 	.short	0x0000


	//----- nvinfo : EIATTR_MAXREG_COUNT
	.align		4
        /*001c*/ 	.byte	0x03, 0x1b
        /*001e*/ 	.short	0x00a8


	//----- nvinfo : EIATTR_NUM_BARRIERS
	.align		4
        /*0020*/ 	.byte	0x02, 0x4c
        /*0022*/ 	.byte	0x02
	.zero		1


	//----- nvinfo : EIATTR_EXTERNS
	.align		4
        /*0024*/ 	.byte	0x04, 0x0f
        /*0026*/ 	.short	(.L_28 - .L_27)


	//   ....[0]....
	.align		4
.L_27:
        /*0028*/ 	.word	index@(__assertfail)


	//----- nvinfo : EIATTR_MERCURY_ISA_VERSION
	.align		4
.L_28:
        /*002c*/ 	.byte	0x03, 0x5f
        /*002e*/ 	.short	0x0101


	//----- nvinfo : EIATTR_INT_WARP_WIDE_INSTR_OFFSETS
	.align		4
        /*0030*/ 	.byte	0x04, 0x31
        /*0032*/ 	.short	(.L_30 - .L_29)


	//   ....[0]....
.L_29:
        /*0034*/ 	.word	0x00000760


	//   ....[1]....
        /*0038*/ 	.word	0x00000770


	//   ....[2]....
        /*003c*/ 	.word	0x00000780


	//   ....[3]....
        /*0040*/ 	.word	0x00000790


	//   ....[4]....
        /*0044*/ 	.word	0x00000800


	//   ....[5]....
        /*0048*/ 	.word	0x000009e0


	//   ....[6]....
        /*004c*/ 	.word	0x00000a90


	//----- nvinfo : EIATTR_COOP_GROUP_MASK_REGIDS
	.align		4
.L_30:
        /*0050*/ 	.byte	0x04, 0x29
        /*0052*/ 	.short	(.L_32 - .L_31)


	//   ....[0]....
.L_31:
        /*0054*/ 	.word	0xffffffff


	//   ....[1]....
        /*0058*/ 	.word	0xffffffff


	//   ....[2]....
        /*005c*/ 	.word	0xffffffff


	//   ....[3]....
        /*0060*/ 	.word	0xffffffff


	//   ....[4]....
        /*0064*/ 	.word	0xffffffff


	//   ....[5]....
        /*0068*/ 	.word	0xffffffff


	//   ....[6]....
        /*006c*/ 	.word	0xffffffff


	//   ....[7]....
        /*0070*/ 	.word	0xffffffff


	//   ....[8]....
        /*0074*/ 	.word	0xffffffff


	//   ....[9]....
        /*0078*/ 	.word	0xffffffff


	//   ....[10]....
        /*007c*/ 	.word	0xffffffff


	//   ....[11]....
        /*0080*/ 	.word	0xffffffff


	//   ....[12]....
        /*0084*/ 	.word	0xffffffff


	//   ....[13]....
        /*0088*/ 	.word	0xffffffff


	//   ....[14]....
        /*008c*/ 	.word	0xffffffff


	//   ....[15]....
        /*0090*/ 	.word	0xffffffff


	//   ....[16]....
        /*0094*/ 	.word	0xffffffff


	//   ....[17]....
        /*0098*/ 	.word	0xffffffff


	//   ....[18]....
        /*009c*/ 	.word	0xffffffff


	//   ....[19]....
        /*00a0*/ 	.word	0xffffffff


	//   ....[20]....
        /*00a4*/ 	.word	0xffffffff


	//   ....[21]....
        /*00a8*/ 	.word	0xffffffff


	//----- nvinfo : EIATTR_COOP_GROUP_INSTR_OFFSETS
	.align		4
.L_32:
        /*00ac*/ 	.byte	0x04, 0x28
        /*00ae*/ 	.short	(.L_34 - .L_33)


	//   ....[0]....
.L_33:
        /*00b0*/ 	.word	0x00000070


	//   ....[1]....
        /*00b4*/ 	.word	0x000000a0


	//   ....[2]....
        /*00b8*/ 	.word	0x000001d0


	//   ....[3]....
        /*00bc*/ 	.word	0x000003e0


	//   ....[4]....
        /*00c0*/ 	.word	0x000005a0


	//   ....[5]....
        /*00c4*/ 	.word	0x00000700


	//   ....[6]....
        /*00c8*/ 	.word	0x000022a0


	//   ....[7]....
        /*00cc*/ 	.word	0x000022e0


	//   ....[8]....
        /*00d0*/ 	.word	0x00002b70


	//   ....[9]....
        /*00d4*/ 	.word	0x00002c90


	//   ....[10]....
        /*00d8*/ 	.word	0x00004a00


	//   ....[11]....
        /*00dc*/ 	.word	0x00004a30


	//   ....[12]....
        /*00e0*/ 	.word	0x00005370


	//   ....[13]....
        /*00e4*/ 	.word	0x000054a0


	//   ....[14]....
        /*00e8*/ 	.word	0x00007c50


	//   ....[15]....
        /*00ec*/ 	.word	0x00007d50


	//   ....[16]....
        /*00f0*/ 	.word	0x00008920


	//   ....[17]....
        /*00f4*/ 	.word	0x00008a50


	//   ....[18]....
        /*00f8*/ 	.word	0x0000a830


	//   ....[19]....
        /*00fc*/ 	.word	0x0000a870


	//   ....[20]....
        /*0100*/ 	.word	0x0000a8c0


	//   ....[21]....
        /*0104*/ 	.word	0x0000a8d0


	//----- nvinfo : EIATTR_REG_RECONFIG
	.align		4
.L_34:
        /*0108*/ 	.byte	0x01, 0x54
	.zero		2


	//----- nvinfo : EIATTR_SYSCALL_OFFSETS
	.align		4
        /*010c*/ 	.byte	0x04, 0x46
        /*010e*/ 	.short	(.L_36 - .L_35)


	//   ....[0]....
.L_35:
        /*0110*/ 	.word	0x0000b500


	//   ....[1]....
        /*0114*/ 	.word	0x0000b660


	//----- nvinfo : EIATTR_MBARRIER_INSTR_OFFSETS
	.align		4
.L_36:
        /*0118*/ 	.byte	0x04, 0x39
        /*011a*/ 	.short	(.L_38 - .L_37)


	//   ....[0]....
.L_37:
        /*011c*/ 	.word	0x00000390
        /*0120*/ 	.word	0x000000ff
        /*0124*/ 	.word	0x00034450
        /*0128*/ 	.short	0x0100
        /*012a*/ 	.byte	0x08
	.zero		1


	//   ....[1]....
        /*012c*/ 	.word	0x000003a0
        /*0130*/ 	.word	0x000000ff
        /*0134*/ 	.word	0x00034460
        /*0138*/ 	.short	0x0100
        /*013a*/ 	.byte	0x08
	.zero		1


	//   ....[2]....
        /*013c*/ 	.word	0x000003b0
        /*0140*/ 	.word	0x000000ff
        /*0144*/ 	.word	0x00034458
        /*0148*/ 	.short	0x0100
        /*014a*/ 	.byte	0x08
	.zero		1


	//   ....[3]....
        /*014c*/ 	.word	0x000003c0
        /*0150*/ 	.word	0x000000ff
        /*0154*/ 	.word	0x00034468
        /*0158*/ 	.short	0x0100
        /*015a*/ 	.byte	0x08
	.zero		1


	//   ....[4]....
        /*015c*/ 	.word	0x000004f0
        /*0160*/ 	.word	0x000000ff
        /*0164*/ 	.word	0x00034400
        /*0168*/ 	.short	0x0100
        /*016a*/ 	.byte	0x08
	.zero		1


	//   ....[5]....
        /*016c*/ 	.word	0x00000500
        /*0170*/ 	.word	0x000000ff
        /*0174*/ 	.word	0x00034428
        /*0178*/ 	.short	0x0100
        /*017a*/ 	.byte	0x08
	.zero		1


	//   ....[6]....
        /*017c*/ 	.word	0x00000510
        /*0180*/ 	.word	0x000000ff
        /*0184*/ 	.word	0x00034408
        /*0188*/ 	.short	0x0100
        /*018a*/ 	.byte	0x08
	.zero		1


	//   ....[7]....
        /*018c*/ 	.word	0x00000520
        /*0190*/ 	.word	0x000000ff
        /*0194*/ 	.word	0x00034430
        /*0198*/ 	.short	0x0100
        /*019a*/ 	.byte	0x08
	.zero		1


	//   ....[8]....
        /*019c*/ 	.word	0x00000530
        /*01a0*/ 	.word	0x000000ff
        /*01a4*/ 	.word	0x00034410
        /*01a8*/ 	.short	0x0100
        /*01aa*/ 	.byte	0x08
	.zero		1


	//   ....[9]....
        /*01ac*/ 	.word	0x00000540
        /*01b0*/ 	.word	0x000000ff
        /*01b4*/ 	.word	0x00034438
        /*01b8*/ 	.short	0x0100
        /*01ba*/ 	.byte	0x08
	.zero		1


	//   ....[10]....
        /*01bc*/ 	.word	0x00000550
        /*01c0*/ 	.word	0x000000ff
        /*01c4*/ 	.word	0x00034418
        /*01c8*/ 	.short	0x0100
        /*01ca*/ 	.byte	0x08
	.zero		1


	//   ....[11]....
        /*01cc*/ 	.word	0x00000560
        /*01d0*/ 	.word	0x000000ff
        /*01d4*/ 	.word	0x00034440
        /*01d8*/ 	.short	0x0100
        /*01da*/ 	.byte	0x08
	.zero		1


	//   ....[12]....
        /*01dc*/ 	.word	0x00000570
        /*01e0*/ 	.word	0x000000ff
        /*01e4*/ 	.word	0x00034420
        /*01e8*/ 	.short	0x0100
        /*01ea*/ 	.byte	0x08
	.zero		1


	//   ....[13]....
        /*01ec*/ 	.word	0x00000580
        /*01f0*/ 	.word	0x000000ff
        /*01f4*/ 	.word	0x00034448
        /*01f8*/ 	.short	0x0100
        /*01fa*/ 	.byte	0x08
	.zero		1


	//   ....[14]....
        /*01fc*/ 	.word	0x000006b0
        /*0200*/ 	.word	0x000000ff
        /*0204*/ 	.word	0x00034470
        /*0208*/ 	.short	0x0100
        /*020a*/ 	.byte	0x08
	.zero		1


	//   ....[15]....
        /*020c*/ 	.word	0x000006c0
        /*0210*/ 	.word	0x000000ff
        /*0214*/ 	.word	0x00034480
        /*0218*/ 	.short	0x0100
        /*021a*/ 	.byte	0x08
	.zero		1


	//   ....[16]....
        /*021c*/ 	.word	0x000006d0
        /*0220*/ 	.word	0x000000ff
        /*0224*/ 	.word	0x00034478
        /*0228*/ 	.short	0x0100
        /*022a*/ 	.byte	0x08
	.zero		1


	//   ....[17]....
        /*022c*/ 	.word	0x000006e0
        /*0230*/ 	.word	0x000000ff
        /*0234*/ 	.word	0x00034488
        /*0238*/ 	.short	0x0100
        /*023a*/ 	.byte	0x08
	.zero		1


	//   ....[18]....
        /*023c*/ 	.word	0x00000820
        /*0240*/ 	.word	0x000000ff
        /*0244*/ 	.word	0x00034490
        /*0248*/ 	.short	0x0100
        /*024a*/ 	.byte	0x06
	.zero		1


	//   ....[19]....
        /*024c*/ 	.word	0x00000830
        /*0250*/ 	.word	0x000000ff
        /*0254*/ 	.word	0x00034498
        /*0258*/ 	.short	0x0100
        /*025a*/ 	.byte	0x06
	.zero		1


	//   ....[20]....
        /*025c*/ 	.word	0x00000840
        /*0260*/ 	.word	0x000000ff
        /*0264*/ 	.word	0x000344a0
        /*0268*/ 	.short	0x0100
        /*026a*/ 	.byte	0x06
	.zero		1


	//   ....[21]....
        /*026c*/ 	.word	0x00000850
        /*0270*/ 	.word	0x000000ff
        /*0274*/ 	.word	0x000344a8
        /*0278*/ 	.short	0x0100
        /*027a*/ 	.byte	0x06
	.zero		1


	//   ....[22]....
        /*027c*/ 	.word	0x00000950
        /*0280*/ 	.word	0x000000ff
        /*0284*/ 	.word	0x000344c0
        /*0288*/ 	.short	0x0100
        /*028a*/ 	.byte	0x08
	.zero		1


	//   ....[23]....
        /*028c*/ 	.word	0x00000960
        /*0290*/ 	.word	0x000000ff
        /*0294*/ 	.word	0x000344e0
        /*0298*/ 	.short	0x0100
        /*029a*/ 	.byte	0x08
	.zero		1


	//   ....[24]....
        /*029c*/ 	.word	0x00000970
        /*02a0*/ 	.word	0x000000ff
        /*02a4*/ 	.word	0x000344c8
        /*02a8*/ 	.short	0x0100
        /*02aa*/ 	.byte	0x08
	.zero		1


	//   ....[25]....
        /*02ac*/ 	.word	0x00000980
        /*02b0*/ 	.word	0x000000ff
        /*02b4*/ 	.word	0x000344e8
        /*02b8*/ 	.short	0x0100
        /*02ba*/ 	.byte	0x08
	.zero		1


	//   ....[26]....
        /*02bc*/ 	.word	0x00000990
        /*02c0*/ 	.word	0x000000ff
        /*02c4*/ 	.word	0x000344d0
        /*02c8*/ 	.short	0x0100
        /*02ca*/ 	.byte	0x08
	.zero		1


	//   ....[27]....
        /*02cc*/ 	.word	0x000009a0
        /*02d0*/ 	.word	0x000000ff
        /*02d4*/ 	.word	0x000344f0
        /*02d8*/ 	.short	0x0100
        /*02da*/ 	.byte	0x08
	.zero		1


	//   ....[28]....
        /*02dc*/ 	.word	0x000009b0
        /*02e0*/ 	.word	0x000000ff
        /*02e4*/ 	.word	0x000344d8
        /*02e8*/ 	.short	0x0100
        /*02ea*/ 	.byte	0x08
	.zero		1


	//   ....[29]....
        /*02ec*/ 	.word	0x000009c0
        /*02f0*/ 	.word	0x000000ff
        /*02f4*/ 	.word	0x000344f8
        /*02f8*/ 	.short	0x0100
        /*02fa*/ 	.byte	0x08
	.zero		1


	//   ....[30]....
        /*02fc*/ 	.word	0x00000ac0
        /*0300*/ 	.word	0x000000ff
        /*0304*/ 	.word	0x000344b0
        /*0308*/ 	.short	0x0100
        /*030a*/ 	.byte	0x06
	.zero		1


	//   ....[31]....
        /*030c*/ 	.word	0x00001370
        /*0310*/ 	.word	0x000000ff
        /*0314*/ 	.word	0x00034450
        /*0318*/ 	.short	0x010a
        /*031a*/ 	.byte	0x04
	.zero		1


	//   ....[32]....
        /*031c*/ 	.word	0x00001420
        /*0320*/ 	.word	0x000000ff
        /*0324*/ 	.word	0x00034400
        /*0328*/ 	.short	0x010a
        /*032a*/ 	.byte	0x33
	.zero		1


	//   ....[33]....
        /*032c*/ 	.word	0x00001440
        /*0330*/ 	.word	0x000000ff
        /*0334*/ 	.word	0xfffffff8
        /*0338*/ 	.short	0x010a
        /*033a*/ 	.byte	0x30
	.zero		1


	//   ....[34]....
        /*033c*/ 	.word	0x00003e10
        /*0340*/ 	.word	0x00000000
        /*0344*/ 	.word	0x00000000
        /*0348*/ 	.short	0x0101
        /*034a*/ 	.byte	0x32
	.zero		1


	//   ....[35]....
        /*034c*/ 	.word	0x00004050
        /*0350*/ 	.word	0x000000ff
        /*0354*/ 	.word	0x00034400
        /*0358*/ 	.short	0x010a
        /*035a*/ 	.byte	0x06
	.zero		1


	//   ....[36]....
        /*035c*/ 	.word	0x00004370
        /*0360*/ 	.word	0x000000ff
        /*0364*/ 	.word	0x00000000
        /*0368*/ 	.short	0x0101
        /*036a*/ 	.byte	0x33
	.zero		1


	//   ....[37]....
        /*036c*/ 	.word	0x000044a0
        /*0370*/ 	.word	0x000000ff
        /*0374*/ 	.word	0x00034400
        /*0378*/ 	.short	0x010a
        /*037a*/ 	.byte	0x06
	.zero		1


	//   ....[38]....
        /*037c*/ 	.word	0x000065e0
        /*0380*/ 	.word	0x000000ff
        /*0384*/ 	.word	0x00034400
        /*0388*/ 	.short	0x010a
        /*038a*/ 	.byte	0x06
	.zero		1


	//   ....[39]....
        /*038c*/ 	.word	0x00006ba0
        /*0390*/ 	.word	0x000000ff
        /*0394*/ 	.word	0x00034400
        /*0398*/ 	.short	0x010a
        /*039a*/ 	.byte	0x06
	.zero		1


	//   ....[40]....
        /*039c*/ 	.word	0x00006eb0
        /*03a0*/ 	.word	0x000000ff
        /*03a4*/ 	.word	0x00000000
        /*03a8*/ 	.short	0x0101
        /*03aa*/ 	.byte	0x06
	.zero		1


	//   ....[41]....
        /*03ac*/ 	.word	0x00006f60
        /*03b0*/ 	.word	0x000000ff
        /*03b4*/ 	.word	0x00000000
        /*03b8*/ 	.short	0x0101
        /*03ba*/ 	.byte	0x06
	.zero		1


	//   ....[42]....
        /*03bc*/ 	.word	0x00007100
        /*03c0*/ 	.word	0x000000ff
        /*03c4*/ 	.word	0x00034400
        /*03c8*/ 	.short	0x010a
        /*03ca*/ 	.byte	0x06
	.zero		1


	//   ....[43]....
        /*03cc*/ 	.word	0x00009c20
        /*03d0*/ 	.word	0x000000ff
        /*03d4*/ 	.word	0x00034400
        /*03d8*/ 	.short	0x010a
        /*03da*/ 	.byte	0x06
	.zero		1


	//   ....[44]....
        /*03dc*/ 	.word	0x0000a210
        /*03e0*/ 	.word	0x000000ff
        /*03e4*/ 	.word	0x00034400
        /*03e8*/ 	.short	0x010a
        /*03ea*/ 	.byte	0x06
	.zero		1


	//   ....[45]....
        /*03ec*/ 	.word	0x0000a520
        /*03f0*/ 	.word	0x000000ff
        /*03f4*/ 	.word	0x00000000
        /*03f8*/ 	.short	0x0101
        /*03fa*/ 	.byte	0x06
	.zero		1


	//   ....[46]....
        /*03fc*/ 	.word	0x0000a5d0
        /*0400*/ 	.word	0x000000ff
        /*0404*/ 	.word	0x00000000
        /*0408*/ 	.short	0x0101
        /*040a*/ 	.byte	0x06
	.zero		1


	//   ....[47]....
        /*040c*/ 	.word	0x0000a780
        /*0410*/ 	.word	0x000000ff
        /*0414*/ 	.word	0x00000000
        /*0418*/ 	.short	0x0101
        /*041a*/ 	.byte	0x04
	.zero		1


	//   ....[48]....
        /*041c*/ 	.word	0x0000a800
        /*0420*/ 	.word	0x000000ff
        /*0424*/ 	.word	0x00000000
        /*0428*/ 	.short	0x0101
        /*042a*/ 	.byte	0x32
	.zero		1


	//   ....[49]....
        /*042c*/ 	.word	0x0000ae80
        /*0430*/ 	.word	0x000000ff
        /*0434*/ 	.word	0x00000008
        /*0438*/ 	.short	0x010a
        /*043a*/ 	.byte	0x30
	.zero		1


	//   ....[50]....
        /*043c*/ 	.word	0x0000c560
        /*0440*/ 	.word	0x00000000
        /*0444*/ 	.word	0x00034490
        /*0448*/ 	.short	0x0101
        /*044a*/ 	.byte	0x29
	.zero		1


	//   ....[51]....
        /*044c*/ 	.word	0x0000c920
        /*0450*/ 	.word	0x00000007
        /*0454*/ 	.word	0x00034460
        /*0458*/ 	.short	0x010a
        /*045a*/ 	.byte	0x3f
	.zero		1


	//   ....[52]....
        /*045c*/ 	.word	0x0000cbf0
        /*0460*/ 	.word	0x00000007
        /*0464*/ 	.word	0x000344b0
        /*0468*/ 	.short	0x0101
        /*046a*/ 	.byte	0x3f
	.zero		1


	//   ....[53]....
        /*046c*/ 	.word	0x0000cc00
        /*0470*/ 	.word	0x00000007
        /*0474*/ 	.word	0x000344b0
        /*0478*/ 	.short	0x010a
        /*047a*/ 	.byte	0x3f
	.zero		1


	//   ....[54]....
        /*047c*/ 	.word	0x0000cca0
        /*0480*/ 	.word	0x00000004
        /*0484*/ 	.word	0x00034460
        /*0488*/ 	.short	0x010a
        /*048a*/ 	.byte	0x3f
	.zero		1


	//   ....[55]....
        /*048c*/ 	.word	0x0000d310
        /*0490*/ 	.word	0x00000008
        /*0494*/ 	.word	0x00034428
        /*0498*/ 	.short	0x010a
        /*049a*/ 	.byte	0x3f
	.zero		1


	//   ....[56]....
        /*049c*/ 	.word	0x0000d5e0
        /*04a0*/ 	.word	0x00000005
        /*04a4*/ 	.word	0x000344b0
        /*04a8*/ 	.short	0x0101
        /*04aa*/ 	.byte	0x3f
	.zero		1


	//   ....[57]....
        /*04ac*/ 	.word	0x0000d5f0
        /*04b0*/ 	.word	0x00000005
        /*04b4*/ 	.word	0x000344b0
        /*04b8*/ 	.short	0x010a
        /*04ba*/ 	.byte	0x3f
	.zero		1


	//   ....[58]....
        /*04bc*/ 	.word	0x0000d6a0
        /*04c0*/ 	.word	0x00000007
        /*04c4*/ 	.word	0x00034428
        /*04c8*/ 	.short	0x010a
        /*04ca*/ 	.byte	0x3f
	.zero		1


	//   ....[59]....
        /*04cc*/ 	.word	0x0000d9c0
        /*04d0*/ 	.word	0x00000007
        /*04d4*/ 	.word	0x00034428
        /*04d8*/ 	.short	0x010a
        /*04da*/ 	.byte	0x3f
	.zero		1


	//   ....[60]....
        /*04dc*/ 	.word	0x0000dca0
        /*04e0*/ 	.word	0x00000007
        /*04e4*/ 	.word	0x00034428
        /*04e8*/ 	.short	0x010a
        /*04ea*/ 	.byte	0x3f
	.zero		1


	//   ....[61]....
        /*04ec*/ 	.word	0x0000dfd0
        /*04f0*/ 	.word	0x00000003
        /*04f4*/ 	.word	0x00034450
        /*04f8*/ 	.short	0x010a
        /*04fa*/ 	.byte	0x3f
	.zero		1


	//   ....[62]....
        /*04fc*/ 	.word	0x0000e030
        /*0500*/ 	.word	0x00000005
        /*0504*/ 	.word	0x00034400
        /*0508*/ 	.short	0x010a
        /*050a*/ 	.byte	0x3f
	.zero		1


	//   ....[63]....
        /*050c*/ 	.word	0x0000e090
        /*0510*/ 	.word	0x00000000
        /*0514*/ 	.word	0xfffffff8
        /*0518*/ 	.short	0x010a
        /*051a*/ 	.byte	0x3f
	.zero		1


	//   ....[64]....
        /*051c*/ 	.word	0x0000e0f0
        /*0520*/ 	.word	0x00000009
        /*0524*/ 	.word	0x00034400
        /*0528*/ 	.short	0x010a
        /*052a*/ 	.byte	0x3f
	.zero		1


	//   ....[65]....
        /*052c*/ 	.word	0x0000e150
        /*0530*/ 	.word	0x00000006
        /*0534*/ 	.word	0x00034400
        /*0538*/ 	.short	0x010a
        /*053a*/ 	.byte	0x3f
	.zero		1


	//   ....[66]....
        /*053c*/ 	.word	0x0000e1b0
        /*0540*/ 	.word	0x00000008
        /*0544*/ 	.word	0x00034400
        /*0548*/ 	.short	0x010a
        /*054a*/ 	.byte	0x3f
	.zero		1


	//   ....[67]....
        /*054c*/ 	.word	0x0000e210
        /*0550*/ 	.word	0x00000006
        /*0554*/ 	.word	0x00034400
        /*0558*/ 	.short	0x010a
        /*055a*/ 	.byte	0x3f
	.zero		1


	//   ....[68]....
        /*055c*/ 	.word	0x0000e270
        /*0560*/ 	.word	0x00000008
        /*0564*/ 	.word	0x00034400
        /*0568*/ 	.short	0x010a
        /*056a*/ 	.byte	0x3f
	.zero		1


	//   ....[69]....
        /*056c*/ 	.word	0x0000e2d0
        /*0570*/ 	.word	0x00000003
        /*0574*/ 	.word	0x00000008
        /*0578*/ 	.short	0x010a
        /*057a*/ 	.byte	0x3f
	.zero		1


	//   ....[70]....
        /*057c*/ 	.word	0x0000e3a0
        /*0580*/ 	.word	0x00000007
        /*0584*/ 	.word	0x00034460
        /*0588*/ 	.short	0x010a
        /*058a*/ 	.byte	0x3f
	.zero		1


	//   ....[71]....
        /*058c*/ 	.word	0x0000e3f0
        /*0590*/ 	.word	0x00000007
        /*0594*/ 	.word	0x000344b0
        /*0598*/ 	.short	0x010a
        /*059a*/ 	.byte	0x3f
	.zero		1


	//   ....[72]....
        /*059c*/ 	.word	0x0000e440
        /*05a0*/ 	.word	0x00000004
        /*05a4*/ 	.word	0x00034460
        /*05a8*/ 	.short	0x010a
        /*05aa*/ 	.byte	0x3f
	.zero		1


	//   ....[73]....
        /*05ac*/ 	.word	0x0000e510
        /*05b0*/ 	.word	0x00000008
        /*05b4*/ 	.word	0x00034428
        /*05b8*/ 	.short	0x010a
        /*05ba*/ 	.byte	0x3f
	.zero		1


	//   ....[74]....
        /*05bc*/ 	.word	0x0000e560
        /*05c0*/ 	.word	0x00000005
        /*05c4*/ 	.word	0x000344b0
        /*05c8*/ 	.short	0x010a
        /*05ca*/ 	.byte	0x3f
	.zero		1


	//   ....[75]....
        /*05cc*/ 	.word	0x0000e5b0
        /*05d0*/ 	.word	0x00000007
        /*05d4*/ 	.word	0x00034428
        /*05d8*/ 	.short	0x010a
        /*05da*/ 	.byte	0x3f
	.zero		1


	//   ....[76]....
        /*05dc*/ 	.word	0x0000e600
        /*05e0*/ 	.word	0x00000007
        /*05e4*/ 	.word	0x00034428
        /*05e8*/ 	.short	0x010a
        /*05ea*/ 	.byte	0x3f
	.zero		1


	//   ....[77]....
        /*05ec*/ 	.word	0x0000e650
        /*05f0*/ 	.word	0x00000007
        /*05f4*/ 	.word	0x00034428
        /*05f8*/ 	.short	0x010a
        /*05fa*/ 	.byte	0x3f
	.zero		1


	//----- nvinfo : EIATTR_NUM_MBARRIERS
	.align		4
.L_38:
        /*05fc*/ 	.byte	0x03, 0x38
        /*05fe*/ 	.short	0x001f


	//----- nvinfo : EIATTR_EXIT_INSTR_OFFSETS
	.align		4
        /*0600*/ 	.byte	0x04, 0x1c
        /*0602*/ 	.short	(.L_40 - .L_39)


	//   ....[0]....
.L_39:
        /*0604*/ 	.word	0x00000b20


	//   ....[1]....
        /*0608*/ 	.word	0x00000b90


	//   ....[2]....
        /*060c*/ 	.word	0x0000c590


	//   ....[3]....
        /*0610*/ 	.word	0x0000c5f0


	//   ....[4]....
        /*0614*/ 	.word	0x0000c620


	//   ....[5]....
        /*0618*/ 	.word	0x0000cf60


	//   ....[6]....
        /*061c*/ 	.word	0x0000cf90


	//   ....[7]....
        /*0620*/ 	.word	0x0000dfb0


	//----- nvinfo : EIATTR_MAX_THREADS
	.align		4
.L_40:
        /*0624*/ 	.byte	0x04, 0x05
        /*0626*/ 	.short	(.L_42 - .L_41)
.L_41:
        /*0628*/ 	.word	0x00000180
        /*062c*/ 	.word	0x00000001
        /*0630*/ 	.word	0x00000001


	//----- nvinfo : EIATTR_CRS_STACK_SIZE
	.align		4
.L_42:
        /*0634*/ 	.byte	0x04, 0x1e
        /*0636*/ 	.short	(.L_44 - .L_43)
.L_43:
        /*0638*/ 	.word	0x00000000


	//----- nvinfo : EIATTR_CBANK_PARAM_SIZE
	.align		4
.L_44:
        /*063c*/ 	.byte	0x03, 0x19
        /*063e*/ 	.short	0x0870


	//----- nvinfo : EIATTR_PARAM_CBANK
	.align		4
        /*0640*/ 	.byte	0x04, 0x0a
        /*0642*/ 	.short	(.L_46 - .L_45)
	.align		4
.L_45:
        /*0644*/ 	.word	index@(.nv.constant0._ZN7cutlass13device_kernelINS_4fmha6kernel28FmhaKernelTmaWarpSpecializedINS1_10collective30FmhaMainloopTmaWarpSpecializedINS_6half_tEffN4cute5tupleIJNS7_1CILi128EEESA_SA_EEENS8_IJiNS9_ILi1EEENS8_IJiiEEEEEESE_SE_NS4_12CausalFusionEJNS2_6OptionILNS2_3TagE0ENS9_ILb1EEEEENSG_ILSH_2ESI_EEEEENS4_15FmhaFwdEpilogueIS6_fNS8_IJNS9_ILi64EEESA_SA_EEEEENS2_23PersistentTileSchedulerEJSJ_SK_EEEEEvNT_6ParamsE)
        /*0648*/ 	.short	0x0210
        /*064a*/ 	.short	0x0870


	//----- nvinfo : EIATTR_SW_WAR
	.align		4
.L_46:
        /*064c*/ 	.byte	0x04, 0x36
        /*064e*/ 	.short	(.L_48 - .L_47)
.L_47:
        /*0650*/ 	.word	0x00000008
.L_48:


//--------------------- .nv.callgraph             --------------------------
	.section	.nv.callgraph,"",@"SHT_CUDA_CALLGRAPH"
	.align	4
	.sectionentsize	8
	.align		4
        /*0000*/ 	.word	0x00000000
	.align		4
        /*0004*/ 	.word	0xffffffff
	.align		4
        /*0008*/ 	.word	index@(_ZN7cutlass13device_kernelINS_4fmha6kernel28FmhaKernelTmaWarpSpecializedINS1_10collective30FmhaMainloopTmaWarpSpecializedINS_6half_tEffN4cute5tupleIJNS7_1CILi128EEESA_SA_EEENS8_IJiNS9_ILi1EEENS8_IJiiEEEEEESE_SE_NS4_12CausalFusionEJNS2_6OptionILNS2_3TagE0ENS9_ILb1EEEEENSG_ILSH_2ESI_EEEEENS4_15FmhaFwdEpilogueIS6_fNS8_IJNS9_ILi64EEESA_SA_EEEEENS2_23PersistentTileSchedulerEJSJ_SK_EEEEEvNT_6ParamsE)
	.align		4
        /*000c*/ 	.word	index@(__assertfail)
	.align		4
        /*0010*/ 	.word	0x00000000
	.align		4
        /*0014*/ 	.word	0xfffffffe
	.align		4
        /*0018*/ 	.word	0x00000000
	.align		4
        /*001c*/ 	.word	0xfffffffd
	.align		4
        /*0020*/ 	.word	0x00000000
	.align		4
        /*0024*/ 	.word	0xfffffffc


//--------------------- .nv.constant4             --------------------------
	.section	.nv.constant4,"a",@progbits
	.align	8
	.align		8
.nv.constant4:
        /*0000*/ 	.dword	__assertfail
	.align		8
        /*0008*/ 	.dword	__unnamed_1
	.align		8
        /*0010*/ 	.dword	__unnamed_2
	.align		8
        /*0018*/ 	.dword	_ZN39_INTERNAL_0df1a239_4_k_cu_990c299e_32424cuda3std3__45__cpo5beginE
	.align		8
        /*0020*/ 	.dword	_ZN39_INTERNAL_0df1a239_4_k_cu_990c299e_32424cuda3std3__45__cpo3endE
	.align		8
        /*0028*/ 	.dword	_ZN39_INTERNAL_0df1a239_4_k_cu_990c299e_32424cuda3std3__45__cpo6cbeginE
	.align		8
        /*0030*/ 	.dword	_ZN39_INTERNAL_0df1a239_4_k_cu_990c299e_32424cuda3std3__45__cpo4cendE
	.align		8
        /*0038*/ 	.dword	_ZN39_INTERNAL_0df1a239_4_k_cu_990c299e_32424cuda3std3__441_GLOBAL__N__0df1a239_4_k_cu_990c299e_32426ignoreE
	.align		8
        /*0040*/ 	.dword	_ZN39_INTERNAL_0df1a239_4_k_cu_990c299e_32424cuda3std3__419piecewise_constructE
	.align		8
        /*0048*/ 	.dword	_ZN39_INTERNAL_0df1a239_4_k_cu_990c299e_32424cuda3std3__48in_placeE
	.align		8
        /*0050*/ 	.dword	_ZN39_INTERNAL_0df1a239_4_k_cu_990c299e_32424cuda3std6ranges3__45__cpo4swapE
	.align		8
        /*0058*/ 	.dword	_ZN39_INTERNAL_0df1a239_4_k_cu_990c299e_32424cuda3std6ranges3__45__cpo9iter_moveE
	.align		8
        /*0060*/ 	.dword	_ZN39_INTERNAL_0df1a239_4_k_cu_990c299e_32424cute7productE
	.align		8
        /*0068*/ 	.dword	_ZN39_INTERNAL_0df1a239_4_k_cu_990c299e_32424cute1_E
	.align		8
        /*0070*/ 	.dword	$str$24
	.align		8
        /*0078*/ 	.dword	$str$25


//--------------------- .text._ZN7cutlass13device_kernelINS_4fmha6kernel28FmhaKernelTmaWarpSpecializedINS1_10collective30FmhaMainloopTmaWarpSpecializedINS_6half_tEffN4cute5tupleIJNS7_1CILi128EEESA_SA_EEENS8_IJiNS9_ILi1EEENS8_IJiiEEEEEESE_SE_NS4_12CausalFusionEJNS2_6OptionILNS2_3TagE0ENS9_ILb1EEEEENSG_ILSH_2ESI_EEEEENS4_15FmhaFwdEpilogueIS6_fNS8_IJNS9_ILi64EEESA_SA_EEEEENS2_23PersistentTileSchedulerEJSJ_SK_EEEEEvNT_6ParamsE --------------------------
	.section	.text._ZN7cutlass13device_kernelINS_4fmha6kernel28FmhaKernelTmaWarpSpecializedINS1_10collective30FmhaMainloopTmaWarpSpecializedINS_6half_tEffN4cute5tupleIJNS7_1CILi128EEESA_SA_EEENS8_IJiNS9_ILi1EEENS8_IJiiEEEEEESE_SE_NS4_12CausalFusionEJNS2_6OptionILNS2_3TagE0ENS9_ILb1EEEEENSG_ILSH_2ESI_EEEEENS4_15FmhaFwdEpilogueIS6_fNS8_IJNS9_ILi64EEESA_SA_EEEEENS2_23PersistentTileSchedulerEJSJ_SK_EEEEEvNT_6ParamsE,"ax",@progbits
	.align	128
.text._ZN7cutlass13device_kernelINS_4fmha6kernel28FmhaKernelTmaWarpSpecializedINS1_10collective30FmhaMainloopTmaWarpSpecializedINS_6half_tEffN4cute5tupleIJNS7_1CILi128EEESA_SA_EEENS8_IJiNS9_ILi1EEENS8_IJiiEEEEEESE_SE_NS4_12CausalFusionEJNS2_6OptionILNS2_3TagE0ENS9_ILb1EEEEENSG_ILSH_2ESI_EEEEENS4_15FmhaFwdEpilogueIS6_fNS8_IJNS9_ILi64EEESA_SA_EEEEENS2_23PersistentTileSchedulerEJSJ_SK_EEEEEvNT_6ParamsE:
        .type           _ZN7cutlass13device_kernelINS_4fmha6kernel28FmhaKernelTmaWarpSpecializedINS1_10collective30FmhaMainloopTmaWarpSpecializedINS_6half_tEffN4cute5tupleIJNS7_1CILi128EEESA_SA_EEENS8_IJiNS9_ILi1EEENS8_IJiiEEEEEESE_SE_NS4_12CausalFusionEJNS2_6OptionILNS2_3TagE0ENS9_ILb1EEEEENSG_ILSH_2ESI_EEEEENS4_15FmhaFwdEpilogueIS6_fNS8_IJNS9_ILi64EEESA_SA_EEEEENS2_23PersistentTileSchedulerEJSJ_SK_EEEEEvNT_6ParamsE,@function
        .size           _ZN7cutlass13device_kernelINS_4fmha6kernel28FmhaKernelTmaWarpSpecializedINS1_10collective30FmhaMainloopTmaWarpSpecializedINS_6half_tEffN4cute5tupleIJNS7_1CILi128EEESA_SA_EEENS8_IJiNS9_ILi1EEENS8_IJiiEEEEEESE_SE_NS4_12CausalFusionEJNS2_6OptionILNS2_3TagE0ENS9_ILb1EEEEENSG_ILSH_2ESI_EEEEENS4_15FmhaFwdEpilogueIS6_fNS8_IJNS9_ILi64EEESA_SA_EEEEENS2_23PersistentTileSchedulerEJSJ_SK_EEEEEvNT_6ParamsE,(.L_x_150 - _ZN7cutlass13device_kernelINS_4fmha6kernel28FmhaKernelTmaWarpSpecializedINS1_10collective30FmhaMainloopTmaWarpSpecializedINS_6half_tEffN4cute5tupleIJNS7_1CILi128EEESA_SA_EEENS8_IJiNS9_ILi1EEENS8_IJiiEEEEEESE_SE_NS4_12CausalFusionEJNS2_6OptionILNS2_3TagE0ENS9_ILb1EEEEENSG_ILSH_2ESI_EEEEENS4_15FmhaFwdEpilogueIS6_fNS8_IJNS9_ILi64EEESA_SA_EEEEENS2_23PersistentTileSchedulerEJSJ_SK_EEEEEvNT_6ParamsE)
        .other          _ZN7cutlass13device_kernelINS_4fmha6kernel28FmhaKernelTmaWarpSpecializedINS1_10collective30FmhaMainloopTmaWarpSpecializedINS_6half_tEffN4cute5tupleIJNS7_1CILi128EEESA_SA_EEENS8_IJiNS9_ILi1EEENS8_IJiiEEEEEESE_SE_NS4_12CausalFusionEJNS2_6OptionILNS2_3TagE0ENS9_ILb1EEEEENSG_ILSH_2ESI_EEEEENS4_15FmhaFwdEpilogueIS6_fNS8_IJNS9_ILi64EEESA_SA_EEEEENS2_23PersistentTileSchedulerEJSJ_SK_EEEEEvNT_6ParamsE,@"STO_CUDA_ENTRY STV_DEFAULT"
_ZN7cutlass13device_kernelINS_4fmha6kernel28FmhaKernelTmaWarpSpecializedINS1_10collective30FmhaMainloopTmaWarpSpecializedINS_6half_tEffN4cute5tupleIJNS7_1CILi128EEESA_SA_EEENS8_IJiNS9_ILi1EEENS8_IJiiEEEEEESE_SE_NS4_12CausalFusionEJNS2_6OptionILNS2_3TagE0ENS9_ILb1EEEEENSG_ILSH_2ESI_EEEEENS4_15FmhaFwdEpilogueIS6_fNS8_IJNS9_ILi64EEESA_SA_EEEEENS2_23PersistentTileSchedulerEJSJ_SK_EEEEEvNT_6ParamsE:
[----:B------:R-:W1:Y:S01]  /*0000*/  LDC R1, c[0x0][0x28] ;  /* 0x00000a00ff017b82 */ /* 0x000e620000000800 */
[----:B------:R-:W2:Y:S07]  /*0010*/  S2R R2, SR_TID.X ;  /* 0x0000000000027919 */ /* 0x000eae0000002100 */
[----:B------:R-:W3:Y:S01]  /*0020*/  S2UR UR6, SR_CTAID.X ;  /* 0x00000000000679c3 */ /* 0x000ee20000002500 */
[----:B------:R-:W-:Y:S01]  /*0030*/  ELECT P1, URZ, PT ;  /* 0x00000000003f782f */ /* 0x000fe20003820000 */
[----:B------:R-:W-:Y:S01]  /*0040*/  BSSY B0, `(.L_x_0) ;  /* 0x0000018000007945 */ /* 0x000fe20003800000 */
[----:B---3--:R-:W-:-:S02]  /*0050*/  MOV R17, UR6 ;  /* 0x0000000600117c02 */ /* 0x008fc40008000f00 */
[----:B--2---:R-:W-:-:S05]  /*0060*/  SHF.R.U32.HI R0, RZ, 0x5, R2 ;  /* 0x00000005ff007819 */ /* 0x004fca0000011602 */
[----:B------:R-:W2:Y:S02]  /*0070*/  SHFL.IDX PT, R3, R0, RZ, 0x1f ;  /* 0x00001fff00037589 */ /* 0x000ea400000e0000 */
[----:B--2---:R-:W-:Y:S02]  /*0080*/  R2UR UR4, R3 ;  /* 0x00000000030472ca */ /* 0x004fe400000e0000 */
[----:B------:R-:W-:-:S06]  /*0090*/  SHF.R.U32.HI R3, RZ, 0x7, R2 ;  /* 0x00000007ff037819 */ /* 0x000fcc0000011602 */
[----:B------:R-:W2:Y:S05]  /*00a0*/  SHFL.IDX PT, R3, R3, RZ, 0x1f ;  /* 0x00001fff03037589 */ /* 0x000eaa00000e0000 */
[----:B------:R-:W-:Y:S02]  /*00b0*/  USHF.R.S32.HI UR5, URZ, 0x1f, UR4 ;  /* 0x0000001f3f057899 */ /* 0x000fe40008011404 */
[----:B------:R-:W-:Y:S02]  /*00c0*/  ISETP.EQ.AND P2, PT, RZ, UR4, P1 ;  /* 0x00000004ff007c0c */ /* 0x000fe40008f42270 */
[----:B------:R-:W-:-:S04]  /*00d0*/  ULEA.HI UR5, UR5, UR4, URZ, 0x2 ;  /* 0x0000000405057291 */ /* 0x000fc8000f8f103f */
[----:B------:R-:W-:-:S04]  /*00e0*/  ULOP3.LUT UR5, UR5, 0xfffffffc, URZ, 0xc0, !UPT ;  /* 0xfffffffc05057892 */ /* 0x000fc8000f8ec03f */
[----:B------:R-:W-:-:S03]  /*00f0*/  UIADD3 UR5, UR4, -UR5, URZ ;  /* 0x8000000504057290 */ /* 0x000fc6000fffe03f */
[----:B-1----:R-:W-:Y:S09]  /*0100*/  @!P2 BRA `(.L_x_1) ;  /* 0x00000000002ca947 */ /* 0x002ff20003800000 */
[----:B------:R-:W-:Y:S02]  /*0110*/  ULDC.64 UR6, c[0x0][0x198] ;  /* 0x0000660000067ab9 */ /* 0x000fe40000000a00 */
[----:B------:R-:W-:Y:S02]  /*0120*/  UIADD3 UR8, UP0, UR6, 0xf0, URZ ;  /* 0x000000f006087890 */ /* 0x000fe4000ff1e03f */
[----:B------:R-:W-:Y:S02]  /*0130*/  UIADD3 UR10, UP1, UR6, 0x1f0, URZ ;  /* 0x000001f0060a7890 */ /* 0x000fe4000ff3e03f */
[----:B------:R-:W-:Y:S02]  /*0140*/  UIADD3 UR6, UP2, UR6, 0x2f0, URZ ;  /* 0x000002f006067890 */ /* 0x000fe4000ff5e03f */
[----:B------:R-:W-:Y:S02]  /*0150*/  UIADD3.X UR9, URZ, UR7, URZ, UP0, !UPT ;  /* 0x000000073f097290 */ /* 0x000fe400087fe43f */
[----:B------:R-:W-:-:S02]  /*0160*/  UIADD3.X UR11, URZ, UR7, URZ, UP1, !UPT ;  /* 0x000000073f0b7290 */ /* 0x000fc40008ffe43f */
[----:B------:R-:W-:-:S05]  /*0170*/  UIADD3.X UR7, URZ, UR7, URZ, UP2, !UPT ;  /* 0x000000073f077290 */ /* 0x000fca00097fe43f */
[----:B------:R1:W-:Y:S02]  /*0180*/  UTMACCTL.PF [UR8] ;  /* 0x00000000080079b9 */ /* 0x0003e40008040000 */
[----:B------:R1:W-:Y:S02]  /*0190*/  UTMACCTL.PF [UR10] ;  /* 0x000000000a0079b9 */ /* 0x0003e40008040000 */
[----:B------:R1:W-:Y:S02]  /*01a0*/  UTMACCTL.PF [UR6] ;  /* 0x00000000060079b9 */ /* 0x0003e40008040000 */
[----:B-1----:R-:W-:Y:S01]  /*01b0*/  NOP ;  /* 0x0000000000007918 */ /* 0x002fe20000000000 */
.L_x_1:
[----:B------:R-:W-:Y:S05]  /*01c0*/  BSYNC B0 ;  /* 0x0000000000007941 */ /* 0x000fea0003800000 */
.L_x_0:
[----:B------:R-:W1:Y:S01]  /*01d0*/  SHFL.IDX PT, R4, R0, RZ, 0x1f ;  /* 0x00001fff00047589 */ /* 0x000e6200000e0000 */
[----:B--2---:R-:W-:Y:S01]  /*01e0*/  R2UR UR46, R3 ;  /* 0x00000000032e72ca */ /* 0x004fe200000e0000 */
[----:B------:R-:W-:Y:S02]  /*01f0*/  UISETP.NE.AND UP0, UPT, UR5, 0x1, UPT ;  /* 0x000000010500788c */ /* 0x000fe4000bf05270 */
[----:B------:R-:W-:-:S10]  /*0200*/  UISETP.NE.AND UP1, UPT, UR5, 0x2, UPT ;  /* 0x000000020500788c */ /* 0x000fd4000bf25270 */
[----:B------:R-:W-:Y:S02]  /*0210*/  UIADD3 UR10, UR46, -0x1, URZ ;  /* 0xffffffff2e0a7890 */ /* 0x000fe4000fffe03f */
[----:B------:R-:W-:Y:S02]  /*0220*/  UISETP.EQ.AND UP2, UPT, UR46, URZ, !UP0 ;  /* 0x0000003f2e00728c */ /* 0x000fe4000c742270 */
[----:B------:R-:W-:Y:S02]  /*0230*/  UISETP.EQ.AND UP3, UPT, UR46, URZ, !UP1 ;  /* 0x0000003f2e00728c */ /* 0x000fe4000cf62270 */
[----:B------:R-:W-:Y:S02]  /*0240*/  UISETP.GE.U32.AND UP4, UPT, UR10, 0x4, UPT ;  /* 0x000000040a00788c */ /* 0x000fe4000bf86070 */
[----:B------:R-:W-:Y:S01]  /*0250*/  USEL UR45, URZ, 0x1, !UP2 ;  /* 0x000000013f2d7887 */ /* 0x000fe2000d000000 */
[----:B-1----:R-:W-:Y:S01]  /*0260*/  ISETP.NE.AND P0, PT, R4, RZ, PT ;  /* 0x000000ff0400720c */ /* 0x002fe20003f05270 */
[----:B------:R-:W-:Y:S01]  /*0270*/  USEL UR44, URZ, 0x1, !UP3 ;  /* 0x000000013f2c7887 */ /* 0x000fe2000d800000 */
[----:B------:R-:W-:Y:S01]  /*0280*/  IMAD.U32 R4, RZ, RZ, UR5 ;  /* 0x00000005ff047e24 */ /* 0x000fe2000f8e00ff */
[----:B------:R-:W-:-:S02]  /*0290*/  USEL UR45, UR45, 0x2, UP4 ;  /* 0x000000022d2d7887 */ /* 0x000fc4000a000000 */
[----:B------:R-:W-:-:S08]  /*02a0*/  USEL UR44, UR44, 0x2, UP4 ;  /* 0x000000022c2c7887 */ /* 0x000fd0000a000000 */
[----:B------:R-:W-:Y:S05]  /*02b0*/  @P0 BRA `(.L_x_2) ;  /* 0x0000000000480947 */ /* 0x000fea0003800000 */
[----:B------:R-:W1:Y:S01]  /*02c0*/  S2UR UR8, SR_CgaCtaId ;  /* 0x00000000000879c3 */ /* 0x000e620000008800 */
[----:B------:R-:W-:Y:S01]  /*02d0*/  UMOV UR4, 0x400 ;  /* 0x0000040000047882 */ /* 0x000fe20000000000 */
[----:B------:R-:W-:Y:S01]  /*02e0*/  UMOV UR5, 0x1 ;  /* 0x0000000100057882 */ /* 0x000fe20000000000 */
[----:B------:R-:W-:Y:S01]  /*02f0*/  UMOV UR6, 0x80 ;  /* 0x0000008000067882 */ /* 0x000fe20000000000 */
[----:B------:R-:W-:Y:S01]  /*0300*/  ELECT P0, URZ, PT ;  /* 0x00000000003f782f */ /* 0x000fe20003800000 */
[----:B------:R-:W-:-:S04]  /*0310*/  UIADD3 UR6, -UR6, 0x100000, URZ ;  /* 0x0010000006067890 */ /* 0x000fc8000fffe13f */
[----:B------:R-:W-:Y:S02]  /*0320*/  USHF.L.U32 UR7, UR6, 0xb, URZ ;  /* 0x0000000b06077899 */ /* 0x000fe4000800063f */
[----:B------:R-:W-:Y:S02]  /*0330*/  USHF.L.U32 UR6, UR6, 0x1, URZ ;  /* 0x0000000106067899 */ /* 0x000fe4000800063f */
[----:B-1----:R-:W-:Y:S02]  /*0340*/  ULEA UR8, UR8, UR4, 0x18 ;  /* 0x0000000408087291 */ /* 0x002fe4000f8ec03f */
[----:B------:R-:W-:-:S04]  /*0350*/  UIADD3 UR4, -UR5, 0x100000, URZ ;  /* 0x0010000005047890 */ /* 0x000fc8000fffe13f */
[----:B------:R-:W-:Y:S02]  /*0360*/  USHF.L.U32 UR5, UR4, 0xb, URZ ;  /* 0x0000000b04057899 */ /* 0x000fe4000800063f */
[----:B------:R-:W-:Y:S01]  /*0370*/  USHF.L.U32 UR4, UR4, 0x1, URZ ;  /* 0x0000000104047899 */ /* 0x000fe2000800063f */
[----:B------:R-:W1:Y:S11]  /*0380*/  FENCE.VIEW.ASYNC.S ;  /* 0x00000000000073c6 */ /* 0x000e760000000000 */
[----:B-1----:R1:W2:Y:S01]  /*0390*/  SYNCS.EXCH.64 URZ, [UR8+0x34450], UR4 ;  /* 0x03445004083f75b2 */ /* 0x0022a20008000100 */
[----:B------:R1:W3:Y:S01]  /*03a0*/  SYNCS.EXCH.64 URZ, [UR8+0x34460], UR6 ;  /* 0x03446006083f75b2 */ /* 0x0002e20008000100 */
[----:B------:R1:W4:Y:S01]  /*03b0*/  SYNCS.EXCH.64 URZ, [UR8+0x34458], UR4 ;  /* 0x03445804083f75b2 */ /* 0x0003220008000100 */
[----:B------:R1:W1:Y:S01]  /*03c0*/  SYNCS.EXCH.64 URZ, [UR8+0x34468], UR6 ;  /* 0x03446806083f75b2 */ /* 0x0002620008000100 */
[----:B------:R-:W-:Y:S01]  /*03d0*/  NOP ;  /* 0x0000000000007918 */ /* 0x000fe20000000000 */
.L_x_2:
[----:B------:R-:W5:Y:S01]  /*03e0*/  SHFL.IDX PT, R3, R0, RZ, 0x1f ;  /* 0x00001fff00037589 */ /* 0x000f6200000e0000 */
[----:B------:R-:W-:Y:S01]  /*03f0*/  NOP ;  /* 0x0000000000007918 */ /* 0x000fe20000000000 */
[----:B-----5:R-:W-:-:S13]  /*0400*/  ISETP.NE.AND P0, PT, R3, RZ, PT ;  /* 0x000000ff0300720c */ /* 0x020fda0003f05270 */
[----:B------:R-:W-:Y:S05]  /*0410*/  @P0 BRA `(.L_x_3) ;  /* 0x0000000000600947 */ /* 0x000fea0003800000 */
[----:B-1----:R-:W1:Y:S01]  /*0420*/  S2UR UR5, SR_CgaCtaId ;  /* 0x00000000000579c3 */ /* 0x002e620000008800 */
[----:B------:R-:W-:Y:S01]  /*0430*/  UMOV UR4, 0x400 ;  /* 0x0000040000047882 */ /* 0x000fe20000000000 */
[----:B------:R-:W-:Y:S01]  /*0440*/  UMOV UR6, 0x1 ;  /* 0x0000000100067882 */ /* 0x000fe20000000000 */
[----:B------:R-:W-:Y:S01]  /*0450*/  UMOV UR9, 0x100 ;  /* 0x0000010000097882 */ /* 0x000fe20000000000 */
[----:B------:R-:W-:-:S04]  /*0460*/  UIADD3 UR6, -UR6, 0x100000, URZ ;  /* 0x0010000006067890 */ /* 0x000fc8000fffe13f */
[----:B------:R-:W-:Y:S02]  /*0470*/  USHF.L.U32 UR7, UR6, 0xb, URZ ;  /* 0x0000000b06077899 */ /* 0x000fe4000800063f */
[----:B------:R-:W-:Y:S01]  /*0480*/  USHF.L.U32 UR6, UR6, 0x1, URZ ;  /* 0x0000000106067899 */ /* 0x000fe2000800063f */
[----:B------:R-:W-:Y:S01]  /*0490*/  ELECT P0, URZ, PT ;  /* 0x00000000003f782f */ /* 0x000fe20003800000 */
[----:B-1----:R-:W-:Y:S02]  /*04a0*/  ULEA UR8, UR5, UR4, 0x18 ;  /* 0x0000000405087291 */ /* 0x002fe4000f8ec03f */
[----:B------:R-:W-:-:S04]  /*04b0*/  UIADD3 UR4, -UR9, 0x100000, URZ ;  /* 0x0010000009047890 */ /* 0x000fc8000fffe13f */
[----:B------:R-:W-:Y:S02]  /*04c0*/  USHF.L.U32 UR5, UR4, 0xb, URZ ;  /* 0x0000000b04057899 */ /* 0x000fe4000800063f */
[----:B------:R-:W-:Y:S01]  /*04d0*/  USHF.L.U32 UR4, UR4, 0x1, URZ ;  /* 0x0000000104047899 */ /* 0x000fe2000800063f */
[----:B------:R-:W1:Y:S03]  /*04e0*/  FENCE.VIEW.ASYNC.S ;  /* 0x00000000000073c6 */ /* 0x000e660000000000 */
[----:B-1----:R1:W1:Y:S08]  /*04f0*/  SYNCS.EXCH.64 URZ, [UR8+0x34400], UR6 ;  /* 0x03440006083f75b2 */ /* 0x0022700008000100 */
[----:B------:R1:W1:Y:S01]  /*0500*/  SYNCS.EXCH.64 URZ, [UR8+0x34428], UR4 ;  /* 0x03442804083f75b2 */ /* 0x0002620008000100 */
        /* <DEDUP_REMOVED lines=8> */
[----:B------:R-:W-:Y:S01]  /*0590*/  NOP ;  /* 0x0000000000007918 */ /* 0x000fe20000000000 */
.L_x_3:
        /* <DEDUP_REMOVED lines=21> */
[----:B------:R-:W-:Y:S01]  /*06f0*/  NOP ;  /* 0x0000000000007918 */ /* 0x000fe20000000000 */
.L_x_4:
[----:B------:R-:W5:Y:S01]  /*0700*/  SHFL.IDX PT, R3, R0, RZ, 0x1f ;  /* 0x00001fff00037589 */ /* 0x000f6200000e0000 */
[----:B------:R-:W-:Y:S01]  /*0710*/  ELECT P0, URZ, PT ;  /* 0x00000000003f782f */ /* 0x000fe20003800000 */
[----:B------:R-:W-:Y:S01]  /*0720*/  NOP ;  /* 0x0000000000007918 */ /* 0x000fe20000000000 */
[----:B-1----:R-:W-:Y:S02]  /*0730*/  UMOV UR4, 0x80 ;  /* 0x0000008000047882 */ /* 0x002fe40000000000 */
[C---:B-----5:R-:W-:Y:S02]  /*0740*/  ISETP.NE.OR P0, PT, R3.reuse, RZ, !P0 ;  /* 0x000000ff0300720c */ /* 0x060fe40004705670 */
[----:B------:R-:W-:-:S11]  /*0750*/  ISETP.NE.AND P3, PT, R3, RZ, PT ;  /* 0x000000ff0300720c */ /* 0x000fd60003f65270 */
[----:B------:R-:W-:Y:S01]  /*0760*/  VOTEU.ALL UP2, P0 ;  /* 0x00000000003f7886 */ /* 0x000fe20000040000 */
[----:B------:R-:W-:Y:S01]  /*0770*/  VOTEU.ALL UP3, P0 ;  /* 0x00000000003f7886 */ /* 0x000fe20000060000 */
[----:B------:R-:W-:Y:S01]  /*0780*/  VOTEU.ALL UP4, P0 ;  /* 0x00000000003f7886 */ /* 0x000fe20000080000 */
[----:B------:R-:W-:Y:S02]  /*0790*/  VOTEU.ALL UP5, P0 ;  /* 0x00000000003f7886 */ /* 0x000fe400000a0000 */
[----:B------:R-:W1:Y:S01]  /*07a0*/  @!UP2 S2UR UR7, SR_CgaCtaId ;  /* 0x000000000007a9c3 */ /* 0x000e620000008800 */
[----:B------:R-:W-:Y:S01]  /*07b0*/  @!UP2 UMOV UR6, 0x400 ;  /* 0x000004000006a882 */ /* 0x000fe20000000000 */
[----:B------:R-:W-:-:S04]  /*07c0*/  @!UP2 UIADD3 UR4, -UR4, 0x100000, URZ ;  /* 0x001000000404a890 */ /* 0x000fc8000fffe13f */
[----:B------:R-:W-:Y:S02]  /*07d0*/  @!UP2 USHF.L.U32 UR5, UR4, 0xb, URZ ;  /* 0x0000000b0405a899 */ /* 0x000fe4000800063f */
[----:B------:R-:W-:Y:S02]  /*07e0*/  @!UP2 USHF.L.U32 UR4, UR4, 0x1, URZ ;  /* 0x000000010404a899 */ /* 0x000fe4000800063f */
[----:B-1----:R-:W-:Y:S01]  /*07f0*/  @!UP2 ULEA UR6, UR7, UR6, 0x18 ;  /* 0x000000060706a291 */ /* 0x002fe2000f8ec03f */
[----:B------:R-:W-:Y:S01]  /*0800*/  VOTEU.ALL UP2, P0 ;  /* 0x00000000003f7886 */ /* 0x000fe20000040000 */
[----:B------:R-:W1:Y:S10]  /*0810*/  FENCE.VIEW.ASYNC.S ;  /* 0x00000000000073c6 */ /* 0x000e740000000000 */
[----:B-1----:R1:W1:Y:S01]  /*0820*/  @!UP2 SYNCS.EXCH.64 URZ, [UR6+0x34490], UR4 ;  /* 0x03449004063fa5b2 */ /* 0x0022620008000100 */
[----:B------:R1:W1:Y:S01]  /*0830*/  @!UP3 SYNCS.EXCH.64 URZ, [UR6+0x34498], UR4 ;  /* 0x03449804063fb5b2 */ /* 0x0002620008000100 */
[----:B------:R1:W1:Y:S01]  /*0840*/  @!UP4 SYNCS.EXCH.64 URZ, [UR6+0x344a0], UR4 ;  /* 0x0344a004063fc5b2 */ /* 0x0002620008000100 */
[----:B------:R1:W1:Y:S01]  /*0850*/  @!UP5 SYNCS.EXCH.64 URZ, [UR6+0x344a8], UR4 ;  /* 0x0344a804063fd5b2 */ /* 0x0002620008000100 */
[----:B------:R-:W-:Y:S01]  /*0860*/  NOP ;  /* 0x0000000000007918 */ /* 0x000fe20000000000 */
[----:B------:R-:W-:Y:S05]  /*0870*/  @P3 BRA `(.L_x_5) ;  /* 0x0000000000583947 */ /* 0x000fea0003800000 */
[----:B-1----:R-:W1:Y:S01]  /*0880*/  S2UR UR5, SR_CgaCtaId ;  /* 0x00000000000579c3 */ /* 0x002e620000008800 */
[----:B------:R-:W-:Y:S01]  /*0890*/  UMOV UR4, 0x400 ;  /* 0x0000040000047882 */ /* 0x000fe20000000000 */
[----:B------:R-:W-:Y:S01]  /*08a0*/  UMOV UR6, 0x20 ;  /* 0x0000002000067882 */ /* 0x000fe20000000000 */
[----:B------:R-:W-:Y:S01]  /*08b0*/  UMOV UR7, 0x80 ;  /* 0x0000008000077882 */ /* 0x000fe20000000000 */
[----:B------:R-:W-:Y:S01]  /*08c0*/  ELECT P0, URZ, PT ;  /* 0x00000000003f782f */ /* 0x000fe20003800000 */
[----:B-1----:R-:W-:Y:S02]  /*08d0*/  ULEA UR8, UR5, UR4, 0x18 ;  /* 0x0000000405087291 */ /* 0x002fe4000f8ec03f */
[----:B------:R-:W-:-:S04]  /*08e0*/  UIADD3 UR4, -UR6, 0x100000, URZ ;  /* 0x0010000006047890 */ /* 0x000fc8000fffe13f */
[----:B------:R-:W-:Y:S02]  /*08f0*/  USHF.L.U32 UR5, UR4, 0xb, URZ ;  /* 0x0000000b04057899 */ /* 0x000fe4000800063f */
[----:B------:R-:W-:Y:S02]  /*0900*/  USHF.L.U32 UR4, UR4, 0x1, URZ ;  /* 0x0000000104047899 */ /* 0x000fe4000800063f */
        /* <DEDUP_REMOVED lines=13> */
.L_x_5:
[----:B------:R-:W-:Y:S01]  /*09e0*/  VOTEU.ANY UP2, P2 ;  /* 0x00000000003f7886 */ /* 0x000fe20001040100 */
[----:B-1----:R-:W-:Y:S01]  /*09f0*/  UMOV UR4, 0x40 ;  /* 0x0000004000047882 */ /* 0x002fe20000000000 */
[----:B------:R-:W-:Y:S01]  /*0a00*/  ISETP.NE.AND P3, PT, RZ, UR46, PT ;  /* 0x0000002eff007c0c */ /* 0x000fe2000bf65270 */
[----:B------:R-:W-:Y:S01]  /*0a10*/  NOP ;  /* 0x0000000000007918 */ /* 0x000fe20000000000 */
[----:B------:R-:W-:Y:S01]  /*0a20*/  ISETP.EQ.AND P0, PT, R4, 0x2, P1 ;  /* 0x000000020400780c */ /* 0x000fe20000f02270 */
[----:B------:R-:W1:Y:S01]  /*0a30*/  @UP2 S2UR UR7, SR_CgaCtaId ;  /* 0x00000000000729c3 */ /* 0x000e620000008800 */
[----:B------:R-:W-:Y:S01]  /*0a40*/  @UP2 UMOV UR6, 0x400 ;  /* 0x0000040000062882 */ /* 0x000fe20000000000 */
[----:B------:R-:W-:-:S04]  /*0a50*/  @UP2 UIADD3 UR4, -UR4, 0x100000, URZ ;  /* 0x0010000004042890 */ /* 0x000fc8000fffe13f */
[----:B------:R-:W-:Y:S02]  /*0a60*/  @UP2 USHF.L.U32 UR5, UR4, 0xb, URZ ;  /* 0x0000000b04052899 */ /* 0x000fe4000800063f */
[----:B------:R-:W-:Y:S02]  /*0a70*/  @UP2 USHF.L.U32 UR4, UR4, 0x1, URZ ;  /* 0x0000000104042899 */ /* 0x000fe4000800063f */
[----:B-1----:R-:W-:Y:S01]  /*0a80*/  @UP2 ULEA UR6, UR7, UR6, 0x18 ;  /* 0x0000000607062291 */ /* 0x002fe2000f8ec03f */
[----:B------:R-:W-:Y:S01]  /*0a90*/  VOTEU.ANY UP2, P2 ;  /* 0x00000000003f7886 */ /* 0x000fe20001040100 */
[----:B------:R-:W-:Y:S01]  /*0aa0*/  ISETP.EQ.AND P2, PT, R4, 0x1, P1 ;  /* 0x000000010400780c */ /* 0x000fe20000f42270 */
[----:B------:R-:W1:Y:S09]  /*0ab0*/  FENCE.VIEW.ASYNC.S ;  /* 0x00000000000073c6 */ /* 0x000e720000000000 */
[----:B-1----:R1:W2:Y:S01]  /*0ac0*/  @UP2 SYNCS.EXCH.64 URZ, [UR6+0x344b0], UR4 ;  /* 0x0344b004063f25b2 */ /* 0x0022a20008000100 */
[----:B------:R-:W-:Y:S01]  /*0ad0*/  NOP ;  /* 0x0000000000007918 */ /* 0x000fe20000000000 */
[----:B--234-:R-:W-:Y:S06]  /*0ae0*/  BAR.SYNC.DEFER_BLOCKING 0x0 ;  /* 0x0000000000007b1d */ /* 0x01cfec0000010000 */
[----:B------:R-:W-:Y:S05]  /*0af0*/  @!P3 BRA `(.L_x_6) ;  /* 0x000000b800a8b947 */ /* 0x000fea0003800000 */
[----:B------:R-:W-:-:S06]  /*0b00*/  UISETP.GT.U32.AND UP0, UPT, UR10, 0x3, UPT ;  /* 0x000000030a00788c */ /* 0x000fcc000bf04070 */
[----:B------:R-:W-:-:S13]  /*0b10*/  PLOP3.LUT P0, PT, PT, PT, UP0, 0x80, 0x0 ;  /* 0x000000000000781c */ /* 0x000fda0003f0f008 */
[----:B-1----:R-:W-:Y:S05]  /*0b20*/  @P0 EXIT ;  /* 0x000000000000094d */ /* 0x002fea0003800000 */
.L_x_7:
[----:B------:R-:W-:-:S08]  /*0b30*/  NOP ;  /* 0x0000000000007918 */ /* 0x000fd00000000000 */
[----:B------:R-:W1:Y:S02]  /*0b40*/  USETMAXREG.TRY_ALLOC.CTAPOOL UP0, 0xf0 ;  /* 0x000000f0000079c8 */ /* 0x000e640008000600 */
[----:B-1----:R-:W-:-:S13]  /*0b50*/  PLOP3.LUT P0, PT, PT, PT, UP0, 0x80, 0x0 ;  /* 0x000000000000781c */ /* 0x002fda0003f0f008 */
[----:B------:R-:W-:Y:S05]  /*0b60*/  @!P0 BRA `(.L_x_7) ;  /* 0xfffffffc00f08947 */ /* 0x000fea000383ffff */
[----:B------:R-:W-:Y:S02]  /*0b70*/  ULDC UR4, c[0x0][0xa00] ;  /* 0x0002800000047ab9 */ /* 0x000fe40000000800 */
[----:B------:R-:W-:-:S13]  /*0b80*/  ISETP.GE.AND P0, PT, R17, UR4, PT ;  /* 0x0000000411007c0c */ /* 0x000fda000bf06270 */
[----:B------:R-:W-:Y:S05]  /*0b90*/  @P0 EXIT ;  /* 0x000000000000094d */ /* 0x000fea0003800000 */
[----:B------:R-:W-:Y:S01]  /*0ba0*/  SHF.R.S32.HI R3, RZ, 0x1f, R2 ;  /* 0x0000001fff037819 */ /* 0x000fe20000011402 */
[----:B------:R-:W-:Y:S01]  /*0bb0*/  UISETP.NE.AND UP0, UPT, UR46, 0x1, UPT ;  /* 0x000000012e00788c */ /* 0x000fe2000bf05270 */
[----:B------:R-:W-:Y:S01]  /*0bc0*/  MOV R19, RZ ;  /* 0x000000ff00137202 */ /* 0x000fe20000000f00 */
[----:B------:R-:W-:Y:S01]  /*0bd0*/  ULOP3.LUT UR43, UR45, 0x1, URZ, 0xfc, !UPT ;  /* 0x000000012d2b7892 */ /* 0x000fe2000f8efc3f */
[-C--:B------:R-:W-:Y:S01]  /*0be0*/  LEA.HI R3, R3, R2.reuse, RZ, 0x7 ;  /* 0x0000000203037211 */ /* 0x080fe200078f38ff */
[----:B------:R-:W-:Y:S02]  /*0bf0*/  UP2UR UR4, UPR, URZ, 0x1 ;  /* 0x000000013f047883 */ /* 0x000fe40008000000 */
[----:B------:R-:W-:Y:S01]  /*0c00*/  USEL UR4, URZ, 0x1, UP0 ;  /* 0x000000013f047887 */ /* 0x000fe20008000000 */
[----:B------:R-:W-:Y:S01]  /*0c10*/  LOP3.LUT R3, R3, 0xffffff80, RZ, 0xc0, !PT ;  /* 0xffffff8003037812 */ /* 0x000fe200078ec0ff */
[----:B------:R-:W-:Y:S01]  /*0c20*/  ULDC.64 UR52, c[0x0][0x198] ;  /* 0x0000660000347ab9 */ /* 0x000fe20000000a00 */
[----:B------:R-:W-:Y:S01]  /*0c30*/  UMOV UR42, URZ ;  /* 0x0000003f002a7c82 */ /* 0x000fe20008000000 */
[----:B------:R-:W-:Y:S01]  /*0c40*/  UMOV UR37, URZ ;  /* 0x0000003f00257c82 */ /* 0x000fe20008000000 */
[----:B------:R-:W-:Y:S01]  /*0c50*/  IADD3 R3, -R3, R2, RZ ;  /* 0x0000000203037210 */ /* 0x000fe20007ffe1ff */
[----:B------:R-:W-:Y:S01]  /*0c60*/  IMAD.U32 R22, RZ, RZ, UR4 ;  /* 0x00000004ff167e24 */ /* 0x000fe2000f8e00ff */
[----:B------:R-:W-:Y:S01]  /*0c70*/  UMOV UR38, URZ ;  /* 0x0000003f00267c82 */ /* 0x000fe20008000000 */
[----:B------:R-:W-:Y:S01]  /*0c80*/  ULDC.64 UR54, c[0x0][0x208] ;  /* 0x0000820000367ab9 */ /* 0x000fe20000000a00 */
[----:B------:R-:W-:-:S04]  /*0c90*/  SHF.R.S32.HI R0, RZ, 0x1f, R3 ;  /* 0x0000001fff007819 */ /* 0x000fc80000011403 */
[CC--:B------:R-:W-:Y:S02]  /*0ca0*/  LEA.HI R4, R0.reuse, R3.reuse, RZ, 0x2 ;  /* 0x0000000300047211 */ /* 0x0c0fe400078f10ff */
[----:B------:R-:W-:Y:S02]  /*0cb0*/  LEA.HI R0, R0, R3, RZ, 0x5 ;  /* 0x0000000300007211 */ /* 0x000fe400078f28ff */
[--C-:B------:R-:W-:Y:S02]  /*0cc0*/  SHF.R.S32.HI R5, RZ, 0x2, R4.reuse ;  /* 0x00000002ff057819 */ /* 0x100fe40000011404 */
[----:B------:R-:W-:Y:S02]  /*0cd0*/  SHF.R.S32.HI R6, RZ, 0x1f, R4 ;  /* 0x0000001fff067819 */ /* 0x000fe40000011404 */
[----:B------:R-:W-:Y:S02]  /*0ce0*/  LOP3.LUT R4, R4, 0x7ffffffc, RZ, 0xc0, !PT ;  /* 0x7ffffffc04047812 */ /* 0x000fe400078ec0ff */
[----:B------:R-:W-:-:S02]  /*0cf0*/  LEA.HI R6, R6, R5, RZ, 0x3 ;  /* 0x0000000506067211 */ /* 0x000fc400078f18ff */
[----:B------:R-:W-:Y:S02]  /*0d00*/  SHF.R.S32.HI R0, RZ, 0x5, R0 ;  /* 0x00000005ff007819 */ /* 0x000fe40000011400 */
[----:B------:R-:W-:Y:S02]  /*0d10*/  LOP3.LUT R6, R6, 0xfffffff8, RZ, 0xc0, !PT ;  /* 0xfffffff806067812 */ /* 0x000fe400078ec0ff */
[----:B------:R-:W-:-:S03]  /*0d20*/  IADD3 R4, R3, -R4, RZ ;  /* 0x8000000403047210 */ /* 0x000fc60007ffe0ff */
[----:B------:R-:W-:Y:S01]  /*0d30*/  IMAD.IADD R23, R5, 0x1, -R6 ;  /* 0x0000000105177824 */ /* 0x000fe200078e0a06 */
[----:B------:R-:W-:-:S03]  /*0d40*/  SHF.L.U32 R152, R4, 0x1, RZ ;  /* 0x0000000104987819 */ /* 0x000fc600000006ff */
[----:B------:R-:W-:-:S07]  /*0d50*/  IMAD R23, R0, 0x10, R23 ;  /* 0x0000001000177824 */ /* 0x000fce00078e0217 */
.L_x_79:
[----:B------:R-:W-:Y:S01]  /*0d60*/  ULDC UR8, c[0x0][0xa04] ;  /* 0x0002810000087ab9 */ /* 0x000fe20000000800 */
[----:B------:R-:W-:Y:S01]  /*0d70*/  R2UR UR39, R17 ;  /* 0x00000000112772ca */ /* 0x000fe200000e0000 */
[----:B------:R-:W-:Y:S01]  /*0d80*/  UISETP.NE.AND UP0, UPT, UR8, 0x1, UPT ;  /* 0x000000010800788c */ /* 0x000fe2000bf05270 */
[----:B------:R-:W-:Y:S01]  /*0d90*/  ULDC UR4, c[0x0][0xa10] ;  /* 0x0002840000047ab9 */ /* 0x000fe20000000800 */
[----:B------:R-:W-:Y:S01]  /*0da0*/  ULDC UR36, c[0x0][0xa1c] ;  /* 0x0002870000247ab9 */ /* 0x000fe20000000800 */
[----:B------:R-:W-:Y:S02]  /*0db0*/  UISETP.NE.AND UP1, UPT, UR4, 0x1, UPT ;  /* 0x000000010400788c */ /* 0x000fe4000bf25270 */
[----:B------:R-:W-:-:S06]  /*0dc0*/  UISETP.NE.AND UP2, UPT, UR46, 0x1, UPT ;  /* 0x000000012e00788c */ /* 0x000fcc000bf45270 */
[----:B------:R-:W-:Y:S01]  /*0dd0*/  @UP0 ULDC.64 UR6, c[0x0][0xa08] ;  /* 0x0002820000060ab9 */ /* 0x000fe20000000a00 */
[----:B------:R-:W-:Y:S01]  /*0de0*/  PLOP3.LUT P0, PT, PT, PT, UP2, 0x80, 0x0 ;  /* 0x000000000000781c */ /* 0x000fe20003f0f028 */
[----:B------:R-:W-:-:S03]  /*0df0*/  UIMAD.WIDE.U32 UR4, UR39, UR6, URZ ;  /* 0x00000006270472a5 */ /* 0x000fc6000f8e003f */
[----:B------:R-:W-:Y:S01]  /*0e00*/  @UP1 ULDC UR6, c[0x0][0xa18] ;  /* 0x0002860000061ab9 */ /* 0x000fe20000000800 */
[----:B------:R-:W-:Y:S02]  /*0e10*/  @UP0 USHF.R.U32.HI UR39, URZ, UR7, UR5 ;  /* 0x000000073f270299 */ /* 0x000fe40008011605 */
[----:B------:R-:W-:Y:S01]  /*0e20*/  UISETP.NE.AND UP0, UPT, UR36, 0x1, UPT ;  /* 0x000000012400788c */ /* 0x000fe2000bf05270 */
[----:B------:R-:W-:Y:S02]  /*0e30*/  @UP1 ULDC UR4, c[0x0][0xa14] ;  /* 0x0002850000041ab9 */ /* 0x000fe40000000800 */
[----:B------:R-:W-:Y:S02]  /*0e40*/  UIMAD.WIDE.U32 UR4, UR39, UR4, URZ ;  /* 0x00000004270472a5 */ /* 0x000fe4000f8e003f */
[----:B------:R-:W-:Y:S01]  /*0e50*/  IMAD R0, RZ, RZ, -UR39 ;  /* 0x80000027ff007e24 */ /* 0x000fe2000f8e02ff */
[----:B------:R-:W-:Y:S01]  /*0e60*/  UMOV UR40, UR39 ;  /* 0x0000002700287c82 */ /* 0x000fe20008000000 */
[----:B------:R-:W-:-:S02]  /*0e70*/  @UP1 USHF.R.U32.HI UR40, URZ, UR6, UR5 ;  /* 0x000000063f281299 */ /* 0x000fc40008011605 */
[----:B------:R-:W-:Y:S02]  /*0e80*/  IMAD R0, R0, UR8, R17 ;  /* 0x0000000800007c24 */ /* 0x000fe4000f8e0211 */
[----:B------:R-:W-:Y:S02]  /*0e90*/  @UP0 ULDC.64 UR6, c[0x0][0xa20] ;  /* 0x0002880000060ab9 */ /* 0x000fe40000000a00 */
[----:B------:R-:W-:-:S03]  /*0ea0*/  UIMAD.WIDE.U32 UR4, UR40, UR6, URZ ;  /* 0x00000006280472a5 */ /* 0x000fc6000f8e003f */
[----:B------:R-:W-:Y:S01]  /*0eb0*/  UMOV UR6, UR40 ;  /* 0x0000002800067c82 */ /* 0x000fe20008000000 */
[----:B------:R-:W-:-:S04]  /*0ec0*/  @UP0 USHF.R.U32.HI UR6, URZ, UR7, UR5 ;  /* 0x000000073f060299 */ /* 0x000fc80008011605 */
[----:B------:R-:W-:-:S04]  /*0ed0*/  UIADD3 UR4, -UR6, URZ, URZ ;  /* 0x0000003f06047290 */ /* 0x000fc8000fffe13f */
[----:B------:R-:W-:Y:S01]  /*0ee0*/  UIMAD UR36, UR36, UR4, UR40 ;  /* 0x00000004242472a4 */ /* 0x000fe2000f8e0228 */
[----:B-1-3--:R-:W-:Y:S11]  /*0ef0*/  @!P0 BRA `(.L_x_8) ;  /* 0x0000000000688947 */ /* 0x00aff60003800000 */
[----:B------:R-:W-:-:S06]  /*0f00*/  UISETP.NE.AND UP0, UPT, UR46, 0x2, UPT ;  /* 0x000000022e00788c */ /* 0x000fcc000bf05270 */
[----:B------:R-:W-:-:S13]  /*0f10*/  PLOP3.LUT P1, PT, PT, PT, UP0, 0x80, 0x0 ;  /* 0x000000000000781c */ /* 0x000fda0003f2f008 */
[----:B------:R-:W-:Y:S05]  /*0f20*/  @!P1 BRA `(.L_x_9) ;  /* 0x0000000000449947 */ /* 0x000fea0003800000 */
[----:B------:R-:W-:-:S06]  /*0f30*/  UISETP.NE.AND UP0, UPT, UR46, 0x3, UPT ;  /* 0x000000032e00788c */ /* 0x000fcc000bf05270 */
[----:B------:R-:W-:-:S13]  /*0f40*/  PLOP3.LUT P1, PT, PT, PT, UP0, 0x80, 0x0 ;  /* 0x000000000000781c */ /* 0x000fda0003f2f008 */
[----:B------:R-:W-:Y:S05]  /*0f50*/  @!P1 BRA `(.L_x_10) ;  /* 0x0000000000249947 */ /* 0x000fea0003800000 */
[----:B------:R-:W-:-:S06]  /*0f60*/  UISETP.NE.AND UP0, UPT, UR46, 0x4, UPT ;  /* 0x000000042e00788c */ /* 0x000fcc000bf05270 */
[----:B------:R-:W-:-:S13]  /*0f70*/  PLOP3.LUT P1, PT, PT, PT, UP0, 0x80, 0x0 ;  /* 0x000000000000781c */ /* 0x000fda0003f2f008 */
[----:B------:R-:W-:Y:S05]  /*0f80*/  @P1 BRA `(.L_x_11) ;  /* 0x0000000000541947 */ /* 0x000fea0003800000 */
[----:B------:R-:W-:Y:S02]  /*0f90*/  UIADD3 UR4, UR42, -0x1, URZ ;  /* 0xffffffff2a047890 */ /* 0x000fe4000fffe03f */
[----:B------:R-:W-:Y:S02]  /*0fa0*/  ULOP3.LUT UR42, UR42, 0x1, URZ, 0xc, !UPT ;  /* 0x000000012a2a7892 */ /* 0x000fe4000f8e0c3f */
[----:B------:R-:W-:-:S04]  /*0fb0*/  ULOP3.LUT UR4, UR4, 0x2, URZ, 0xc0, !UPT ;  /* 0x0000000204047892 */ /* 0x000fc8000f8ec03f */
[----:B------:R-:W-:-:S04]  /*0fc0*/  USHF.R.U32.HI UR4, URZ, 0x1, UR4 ;  /* 0x000000013f047899 */ /* 0x000fc80008011604 */
[----:B------:R-:W-:Y:S01]  /*0fd0*/  ULOP3.LUT UR37, UR37, UR4, URZ, 0x3c, !UPT ;  /* 0x0000000425257292 */ /* 0x000fe2000f8e3c3f */
[----:B------:R-:W-:Y:S11]  /*0fe0*/  BRA `(.L_x_11) ;  /* 0x00000000003c7947 */ /* 0x000ff60003800000 */
.L_x_10:
[----:B------:R-:W-:Y:S02]  /*0ff0*/  ULOP3.LUT UP0, URZ, UR42, 0x2, URZ, 0xc0, !UPT ;  /* 0x000000022a3f7892 */ /* 0x000fe4000f80c03f */
[----:B------:R-:W-:Y:S02]  /*1000*/  ULOP3.LUT UR42, UR42, 0x1, URZ, 0xc0, !UPT ;  /* 0x000000012a2a7892 */ /* 0x000fe4000f8ec03f */
[----:B------:R-:W-:-:S04]  /*1010*/  USEL UR4, URZ, 0x1, UP0 ;  /* 0x000000013f047887 */ /* 0x000fc80008000000 */
[----:B------:R-:W-:Y:S01]  /*1020*/  ULOP3.LUT UR37, UR37, UR4, URZ, 0x3c, !UPT ;  /* 0x0000000425257292 */ /* 0x000fe2000f8e3c3f */
[----:B------:R-:W-:Y:S11]  /*1030*/  BRA `(.L_x_11) ;  /* 0x0000000000287947 */ /* 0x000ff60003800000 */
.L_x_9:
[----:B------:R-:W-:Y:S02]  /*1040*/  UIADD3 UR4, UR42, 0x1, URZ ;  /* 0x000000012a047890 */ /* 0x000fe4000fffe03f */
[----:B------:R-:W-:Y:S02]  /*1050*/  ULOP3.LUT UR42, UR42, 0x1, URZ, 0xc, !UPT ;  /* 0x000000012a2a7892 */ /* 0x000fe4000f8e0c3f */
[----:B------:R-:W-:-:S04]  /*1060*/  UISETP.GT.U32.AND UP0, UPT, UR4, 0x1, UPT ;  /* 0x000000010400788c */ /* 0x000fc8000bf04070 */
[----:B------:R-:W-:-:S04]  /*1070*/  USEL UR4, URZ, 0x1, !UP0 ;  /* 0x000000013f047887 */ /* 0x000fc8000c000000 */
[----:B------:R-:W-:Y:S01]  /*1080*/  ULOP3.LUT UR37, UR37, UR4, URZ, 0x3c, !UPT ;  /* 0x0000000425257292 */ /* 0x000fe2000f8e3c3f */
[----:B------:R-:W-:Y:S11]  /*1090*/  BRA `(.L_x_11) ;  /* 0x0000000000107947 */ /* 0x000ff60003800000 */
.L_x_8:
[----:B------:R-:W-:Y:S02]  /*10a0*/  UISETP.GT.U32.AND UP0, UPT, UR42, 0x1, UPT ;  /* 0x000000012a00788c */ /* 0x000fe4000bf04070 */
[----:B------:R-:W-:Y:S02]  /*10b0*/  ULOP3.LUT UR42, UR42, 0x1, URZ, 0xc0, !UPT ;  /* 0x000000012a2a7892 */ /* 0x000fe4000f8ec03f */
[----:B------:R-:W-:-:S04]  /*10c0*/  USEL UR4, URZ, 0x1, !UP0 ;  /* 0x000000013f047887 */ /* 0x000fc8000c000000 */
[----:B------:R-:W-:-:S12]  /*10d0*/  ULOP3.LUT UR37, UR37, UR4, URZ, 0x3c, !UPT ;  /* 0x0000000425257292 */ /* 0x000fd8000f8e3c3f */
.L_x_11:
[----:B------:R-:W-:Y:S05]  /*10e0*/  @!P0 BRA `(.L_x_12) ;  /* 0x0000000000408947 */ /* 0x000fea0003800000 */
[----:B------:R-:W-:-:S06]  /*10f0*/  UISETP.NE.AND UP0, UPT, UR46, 0x2, UPT ;  /* 0x000000022e00788c */ /* 0x000fcc000bf05270 */
[----:B------:R-:W-:-:S13]  /*1100*/  PLOP3.LUT P0, PT, PT, PT, UP0, 0x80, 0x0 ;  /* 0x000000000000781c */ /* 0x000fda0003f0f008 */
[----:B------:R-:W-:Y:S05]  /*1110*/  @!P0 BRA `(.L_x_13) ;  /* 0x00000000002c8947 */ /* 0x000fea0003800000 */
[----:B------:R-:W-:-:S06]  /*1120*/  UISETP.NE.AND UP0, UPT, UR46, 0x3, UPT ;  /* 0x000000032e00788c */ /* 0x000fcc000bf05270 */
[----:B------:R-:W-:-:S13]  /*1130*/  PLOP3.LUT P0, PT, PT, PT, UP0, 0x80, 0x0 ;  /* 0x000000000000781c */ /* 0x000fda0003f0f008 */
[----:B------:R-:W-:Y:S05]  /*1140*/  @!P0 BRA `(.L_x_14) ;  /* 0x0000000000188947 */ /* 0x000fea0003800000 */
[----:B------:R-:W-:Y:S01]  /*1150*/  UISETP.NE.AND UP0, UPT, UR46, 0x4, UPT ;  /* 0x000000042e00788c */ /* 0x000fe2000bf05270 */
[----:B------:R-:W-:-:S05]  /*1160*/  MOV R18, R0 ;  /* 0x0000000000127202 */ /* 0x000fca0000000f00 */
[----:B------:R-:W-:-:S13]  /*1170*/  PLOP3.LUT P0, PT, PT, PT, UP0, 0x80, 0x0 ;  /* 0x000000000000781c */ /* 0x000fda0003f0f008 */
[----:B------:R-:W-:Y:S05]  /*1180*/  @P0 BRA `(.L_x_15) ;  /* 0x00000000001c0947 */ /* 0x000fea0003800000 */
[----:B------:R-:W-:Y:S01]  /*1190*/  LEA R18, R0, 0x3, 0x1 ;  /* 0x0000000300127811 */ /* 0x000fe200078e08ff */
[----:B------:R-:W-:Y:S06]  /*11a0*/  BRA `(.L_x_15) ;  /* 0x0000000000147947 */ /* 0x000fec0003800000 */
.L_x_14:
[----:B------:R-:W-:Y:S01]  /*11b0*/  LEA R18, R0, 0x2, 0x1 ;  /* 0x0000000200127811 */ /* 0x000fe200078e08ff */
[----:B------:R-:W-:Y:S06]  /*11c0*/  BRA `(.L_x_15) ;  /* 0x00000000000c7947 */ /* 0x000fec0003800000 */
.L_x_13:
[----:B------:R-:W-:Y:S01]  /*11d0*/  LEA R18, R0, 0x1, 0x1 ;  /* 0x0000000100127811 */ /* 0x000fe200078e08ff */
[----:B------:R-:W-:Y:S06]  /*11e0*/  BRA `(.L_x_15) ;  /* 0x0000000000047947 */ /* 0x000fec0003800000 */
.L_x_12:
[----:B------:R-:W-:-:S07]  /*11f0*/  IMAD.SHL.U32 R18, R0, 0x2, RZ ;  /* 0x0000000200127824 */ /* 0x000fce00078e00ff */
.L_x_15:
[----:B------:R-:W-:Y:S01]  /*1200*/  ULOP3.LUT UR6, UR44, 0x1, URZ, 0xfc, !UPT ;  /* 0x000000012c067892 */ /* 0x000fe2000f8efc3f */
[----:B------:R-:W-:Y:S01]  /*1210*/  LEA R0, R0, 0xff, 0x7 ;  /* 0x000000ff00007811 */ /* 0x000fe200078e38ff */
[----:B------:R-:W-:Y:S02]  /*1220*/  ULDC UR4, c[0x0][0x28c] ;  /* 0x0000a30000047ab9 */ /* 0x000fe40000000800 */
[----:B------:R-:W-:Y:S01]  /*1230*/  UIADD3 UR4, UR4, 0x7f, URZ ;  /* 0x0000007f04047890 */ /* 0x000fe2000fffe03f */
[----:B------:R-:W-:Y:S01]  /*1240*/  SHF.R.S32.HI R3, RZ, 0x1f, R0 ;  /* 0x0000001fff037819 */ /* 0x000fe20000011400 */
[----:B------:R-:W-:Y:S02]  /*1250*/  UISETP.NE.AND UP0, UPT, UR6, 0x3, UPT ;  /* 0x000000030600788c */ /* 0x000fe4000bf05270 */
[----:B------:R-:W-:Y:S01]  /*1260*/  USHF.R.S32.HI UR5, URZ, 0x1f, UR4 ;  /* 0x0000001f3f057899 */ /* 0x000fe20008011404 */
[----:B------:R-:W-:-:S03]  /*1270*/  LEA.HI R3, R3, R0, RZ, 0x7 ;  /* 0x0000000003037211 */ /* 0x000fc600078f38ff */
[----:B------:R-:W-:Y:S01]  /*1280*/  PLOP3.LUT P0, PT, PT, PT, UP0, 0x80, 0x0 ;  /* 0x000000000000781c */ /* 0x000fe20003f0f008 */
[----:B------:R-:W-:Y:S01]  /*1290*/  ULEA.HI UR5, UR5, UR4, URZ, 0x7 ;  /* 0x0000000405057291 */ /* 0x000fe2000f8f383f */
[----:B------:R-:W-:-:S03]  /*12a0*/  SHF.R.S32.HI R3, RZ, 0x7, R3 ;  /* 0x00000007ff037819 */ /* 0x000fc60000011403 */
[----:B------:R-:W-:-:S06]  /*12b0*/  USHF.R.S32.HI UR5, URZ, 0x7, UR5 ;  /* 0x000000073f057899 */ /* 0x000fcc0008011405 */
[----:B------:R-:W-:Y:S02]  /*12c0*/  VIMNMX R7, R3, UR5, PT ;  /* 0x0000000503077c48 */ /* 0x000fe4000bfe0100 */
[----:B------:R-:W-:Y:S05]  /*12d0*/  @!P0 BRA `(.L_x_16) ;  /* 0x0000000000048947 */ /* 0x000fea0003800000 */
[----:B------:R-:W-:Y:S01]  /*12e0*/  BPT.TRAP 0x1 ;  /* 0x000000040000795c */ /* 0x000fe20000300000 */
.L_x_16:
[----:B------:R-:W1:Y:S01]  /*12f0*/  S2UR UR4, SR_CgaCtaId ;  /* 0x00000000000479c3 */ /* 0x000e620000008800 */
[----:B------:R-:W-:Y:S01]  /*1300*/  UMOV UR41, 0x400 ;  /* 0x0000040000297882 */ /* 0x000fe20000000000 */
[----:B------:R-:W-:Y:S01]  /*1310*/  MOV R0, UR37 ;  /* 0x0000002500007c02 */ /* 0x000fe20008000f00 */
[----:B------:R-:W-:-:S03]  /*1320*/  UISETP.NE.AND UP0, UPT, UR43, 0x3, UPT ;  /* 0x000000032b00788c */ /* 0x000fc6000bf05270 */
[----:B------:R-:W-:-:S03]  /*1330*/  SHF.L.U32 R0, R0, 0x1f, RZ ;  /* 0x0000001f00007819 */ /* 0x000fc600000006ff */
[----:B------:R-:W-:Y:S01]  /*1340*/  PLOP3.LUT P0, PT, PT, PT, UP0, 0x80, 0x0 ;  /* 0x000000000000781c */ /* 0x000fe20003f0f008 */
[----:B-1----:R-:W-:-:S04]  /*1350*/  ULEA UR41, UR4, UR41, 0x18 ;  /* 0x0000002904297291 */ /* 0x002fc8000f8ec03f */
[----:B------:R-:W-:-:S09]  /*1360*/  ULEA UR4, UR42, UR41, 0x3 ;  /* 0x000000292a047291 */ /* 0x000fd2000f8e183f */
[----:B------:R-:W1:Y:S02]  /*1370*/  SYNCS.PHASECHK.TRANS64.TRYWAIT P1, [UR4+0x34450], R0 ;  /* 0x03445000ff0075a7 */ /* 0x000e640008020144 */
[----:B-1----:R-:W-:Y:S05]  /*1380*/  @!P1 BRA `(.L_x_17) ;  /* 0x000000cc000c9947 */ /* 0x002fea0003800000 */
.L_x_126:
[----:B------:R-:W-:Y:S05]  /*1390*/  @!P0 BRA `(.L_x_18) ;  /* 0x0000000000048947 */ /* 0x000fea0003800000 */
[----:B------:R-:W-:Y:S01]  /*13a0*/  BPT.TRAP 0x1 ;  /* 0x000000040000795c */ /* 0x000fe20000300000 */
.L_x_18:
[----:B------:R-:W-:Y:S01]  /*13b0*/  ULEA UR51, UR38, UR41, 0x3 ;  /* 0x0000002926337291 */ /* 0x000fe2000f8e183f */
[----:B-1----:R-:W-:Y:S01]  /*13c0*/  SHF.L.U32 R0, R19, 0x1f, RZ ;  /* 0x0000001f13007819 */ /* 0x002fe200000006ff */
[----:B------:R-:W-:Y:S01]  /*13d0*/  UIADD3 UR50, UR41, 0x34490, URZ ;  /* 0x0003449029327890 */ /* 0x000fe2000fffe03f */
[----:B------:R-:W-:Y:S01]  /*13e0*/  SHF.L.U32 R3, R22, 0x1f, RZ ;  /* 0x0000001f16037819 */ /* 0x000fe200000006ff */
[----:B------:R-:W-:Y:S02]  /*13f0*/  ULEA UR49, UR46, 0xfffffff8, 0x3 ;  /* 0xfffffff82e317891 */ /* 0x000fe4000f8e183f */
[----:B------:R-:W-:Y:S02]  /*1400*/  ULEA UR48, UR46, UR50, 0x3 ;  /* 0x000000322e307291 */ /* 0x000fe4000f8e183f */
[----:B------:R-:W-:Y:S01]  /*1410*/  ULOP3.LUT UR49, UR49, 0x8, URZ, 0xc, !UPT ;  /* 0x0000000831317892 */ /* 0x000fe2000f8e0c3f */
[----:B------:R-:W1:Y:S02]  /*1420*/  SYNCS.PHASECHK.TRANS64.TRYWAIT P1, [UR51+0x34400], R0 ;  /* 0x03440000ff0075a7 */ /* 0x000e640008020173 */
[----:B-1----:R-:W-:Y:S09]  /*1430*/  @!P1 BRA `(.L_x_19) ;  /* 0x000000c800f89947 */ /* 0x002ff20003800000 */
.L_x_127:
[----:B------:R-:W2:Y:S02]  /*1440*/  SYNCS.PHASECHK.TRANS64.TRYWAIT P1, [UR48+-0x8], R3 ;  /* 0xfffff803ff0075a7 */ /* 0x000ea40008020170 */
[----:B--2---:R-:W-:Y:S05]  /*1450*/  @!P1 BRA `(.L_x_20) ;  /* 0x000000cc00089947 */ /* 0x004fea0003800000 */
.L_x_128:
[----:B------:R-:W-:Y:S01]  /*1460*/  UIADD3 UR5, UR41, 0x8000, URZ ;  /* 0x0000800029057890 */ /* 0x000fe2000fffe03f */
[----:B------:R-:W-:Y:S01]  /*1470*/  WARPGROUP.ARRIVE ;  /* 0x00000000000079c5 */ /* 0x000fe20000000000 */
[----:B------:R-:W-:Y:S01]  /*1480*/  USHF.R.U32.HI UR4, URZ, 0x4, UR41 ;  /* 0x000000043f047899 */ /* 0x000fe20008011629 */
[----:B-1----:R-:W-:Y:S01]  /*1490*/  IMAD R3, R18, 0x40, R23 ;  /* 0x0000004012037824 */ /* 0x002fe200078e0217 */
[----:B------:R-:W-:Y:S01]  /*14a0*/  USHF.R.U32.HI UR5, URZ, 0x4, UR5 ;  /* 0x000000043f057899 */ /* 0x000fe20008011605 */
[C---:B------:R-:W-:Y:S01]  /*14b0*/  IADD3 R0, R152.reuse, 0x8, RZ ;  /* 0x0000000898007810 */ /* 0x040fe20007ffe0ff */
[----:B------:R-:W-:Y:S01]  /*14c0*/  ULOP3.LUT UR4, UR4, 0x3fff, URZ, 0xc0, !UPT ;  /* 0x00003fff04047892 */ /* 0x000fe2000f8ec03f */
[C---:B------:R-:W-:Y:S01]  /*14d0*/  VIADD R5, R3.reuse, 0x8 ;  /* 0x0000000803057836 */ /* 0x040fe20000000000 */
[----:B------:R-:W-:Y:S01]  /*14e0*/  ULOP3.LUT UR56, UR5, 0x3fff, URZ, 0xc0, !UPT ;  /* 0x00003fff05387892 */ /* 0x000fe2000f8ec03f */
[----:B------:R-:W-:Y:S01]  /*14f0*/  ISETP.GE.AND P3, PT, R3, R0, PT ;  /* 0x000000000300720c */ /* 0x000fe20003f66270 */
[----:B------:R-:W-:Y:S01]  /*1500*/  ULOP3.LUT UR4, UR4, 0x10000, URZ, 0xfc, !UPT ;  /* 0x0001000004047892 */ /* 0x000fe2000f8efc3f */
[C---:B------:R-:W-:Y:S01]  /*1510*/  IADD3 R0, R152.reuse, 0x10, RZ ;  /* 0x0000001098007810 */ /* 0x040fe20007ffe0ff */
[----:B------:R-:W-:Y:S01]  /*1520*/  ULOP3.LUT UR47, UR56, 0x10000, URZ, 0xfc, !UPT ;  /* 0x00010000382f7892 */ /* 0x000fe2000f8efc3f */
[----:B------:R-:W-:Y:S01]  /*1530*/  ISETP.GE.AND P1, PT, R5, R152, PT ;  /* 0x000000980500720c */ /* 0x000fe20003f26270 */
[----:B------:R-:W-:Y:S01]  /*1540*/  ULEA UR32, UR42, UR4, 0xa ;  /* 0x000000042a207291 */ /* 0x000fe2000f8e503f */
[----:B------:R-:W-:Y:S01]  /*1550*/  ISETP.GE.AND P6, PT, R3, R0, PT ;  /* 0x000000000300720c */ /* 0x000fe20003fc6270 */
[----:B------:R-:W-:Y:S01]  /*1560*/  ULEA UR34, UR38, UR47, 0xb ;  /* 0x0000002f26227291 */ /* 0x000fe2000f8e583f */
[C---:B------:R-:W-:Y:S01]  /*1570*/  VIADD R0, R152.reuse, 0x18 ;  /* 0x0000001898007836 */ /* 0x040fe20000000000 */
[----:B------:R-:W-:Y:S01]  /*1580*/  UMOV UR33, 0x40000040 ;  /* 0x4000004000217882 */ /* 0x000fe20000000000 */
[----:B------:R-:W-:Y:S01]  /*1590*/  UMOV UR35, 0x40000040 ;  /* 0x4000004000237882 */ /* 0x000fe20000000000 */
[----:B------:R-:W-:Y:S01]  /*15a0*/  UIADD3 UR4, UR32, 0x2, URZ ;  /* 0x0000000220047890 */ /* 0x000fe2000fffe03f */
[C---:B------:R-:W-:Y:S01]  /*15b0*/  VIADD R4, R152.reuse, 0x9 ;  /* 0x0000000998047836 */ /* 0x040fe20000000000 */
[----:B------:R-:W-:Y:S01]  /*15c0*/  UIADD3 UR6, UR34, 0x2, URZ ;  /* 0x0000000222067890 */ /* 0x000fe2000fffe03f */
[----:B------:R-:W-:Y:S01]  /*15d0*/  ISETP.GT.AND P2, PT, R5, R152, PT ;  /* 0x000000980500720c */ /* 0x000fe20003f44270 */
[----:B------:R-:W-:Y:S01]  /*15e0*/  UMOV UR5, 0x40000040 ;  /* 0x4000004000057882 */ /* 0x000fe20000000000 */
[----:B------:R-:W-:Y:S01]  /*15f0*/  HGMMA.64x128x16.F32 R24, gdesc[UR32], RZ, !UPT, gsb0 ;  /* 0x01e00000201879f0 */ /* 0x000fe2000c0008ff */
[----:B------:R-:W-:Y:S01]  /*1600*/  UMOV UR7, 0x40000040 ;  /* 0x4000004000077882 */ /* 0x000fe20000000000 */
[----:B------:R-:W-:Y:S01]  /*1610*/  UIADD3 UR8, UR32, 0x4, URZ ;  /* 0x0000000420087890 */ /* 0x000fe2000fffe03f */
[C---:B------:R-:W-:Y:S01]  /*1620*/  ISETP.GE.AND P4, PT, R3.reuse, R4, PT ;  /* 0x000000040300720c */ /* 0x040fe20003f86270 */
[----:B------:R-:W-:Y:S01]  /*1630*/  UIADD3 UR10, UR34, 0x4, URZ ;  /* 0x00000004220a7890 */ /* 0x000fe2000fffe03f */
[C---:B------:R-:W-:Y:S01]  /*1640*/  IADD3 R4, R152.reuse, 0x19, RZ ;  /* 0x0000001998047810 */ /* 0x040fe20007ffe0ff */
[----:B------:R-:W-:Y:S01]  /*1650*/  UMOV UR9, 0x40000040 ;  /* 0x4000004000097882 */ /* 0x000fe20000000000 */
[----:B------:R-:W-:Y:S01]  /*1660*/  UMOV UR11, 0x40000040 ;  /* 0x40000040000b7882 */ /* 0x000fe20000000000 */
[----:B------:R-:W-:Y:S01]  /*1670*/  UIADD3 UR12, UR32, 0x6, URZ ;  /* 0x00000006200c7890 */ /* 0x000fe2000fffe03f */
[----:B------:R-:W-:Y:S01]  /*1680*/  IADD3 R6, R152, 0x11, RZ ;  /* 0x0000001198067810 */ /* 0x000fe20007ffe0ff */
[----:B------:R-:W-:Y:S01]  /*1690*/  UIADD3 UR14, UR34, 0x6, URZ ;  /* 0x00000006220e7890 */ /* 0x000fe2000fffe03f */
[----:B------:R-:W-:Y:S01]  /*16a0*/  P2R R10, PR, RZ, 0x1 ;  /* 0x00000001ff0a7803 */ /* 0x000fe20000000000 */
[----:B------:R-:W-:Y:S01]  /*16b0*/  UMOV UR13, 0x40000040 ;  /* 0x40000040000d7882 */ /* 0x000fe20000000000 */
[----:B------:R-:W-:Y:S01]  /*16c0*/  UMOV UR15, 0x40000040 ;  /* 0x40000040000f7882 */ /* 0x000fe20000000000 */
[----:B------:R-:W-:Y:S01]  /*16d0*/  UIADD3 UR16, UR32, 0x200, URZ ;  /* 0x0000020020107890 */ /* 0x000fe2000fffe03f */
[----:B------:R-:W-:Y:S01]  /*16e0*/  ISETP.GE.AND P5, PT, R3, R6, PT ;  /* 0x000000060300720c */ /* 0x000fe20003fa6270 */
[----:B------:R-:W-:Y:S01]  /*16f0*/  UIADD3 UR18, UR34, 0x400, URZ ;  /* 0x0000040022127890 */ /* 0x000fe2000fffe03f */
[----:B------:R-:W-:Y:S01]  /*1700*/  UMOV UR17, 0x40000040 ;  /* 0x4000004000117882 */ /* 0x000fe20000000000 */
[----:B------:R-:W-:Y:S01]  /*1710*/  UMOV UR19, 0x40000040 ;  /* 0x4000004000137882 */ /* 0x000fe20000000000 */
[----:B------:R-:W-:-:S02]  /*1720*/  UIADD3 UR20, UR32, 0x202, URZ ;  /* 0x0000020220147890 */ /* 0x000fc4000fffe03f */
[----:B------:R-:W-:Y:S01]  /*1730*/  UIADD3 UR22, UR34, 0x402, URZ ;  /* 0x0000040222167890 */ /* 0x000fe2000fffe03f */
[----:B------:R-:W-:Y:S01]  /*1740*/  UMOV UR21, 0x40000040 ;  /* 0x4000004000157882 */ /* 0x000fe20000000000 */
[----:B------:R-:W-:Y:S01]  /*1750*/  UMOV UR23, 0x40000040 ;  /* 0x4000004000177882 */ /* 0x000fe20000000000 */
[----:B------:R-:W-:Y:S02]  /*1760*/  UIADD3 UR24, UR32, 0x204, URZ ;  /* 0x0000020420187890 */ /* 0x000fe4000fffe03f */
[----:B------:R-:W-:Y:S01]  /*1770*/  UIADD3 UR26, UR34, 0x404, URZ ;  /* 0x00000404221a7890 */ /* 0x000fe2000fffe03f */
[----:B------:R-:W-:Y:S01]  /*1780*/  UMOV UR25, 0x40000040 ;  /* 0x4000004000197882 */ /* 0x000fe20000000000 */
[----:B------:R-:W-:Y:S01]  /*1790*/  UMOV UR27, 0x40000040 ;  /* 0x40000040001b7882 */ /* 0x000fe20000000000 */
[----:B------:R-:W-:Y:S02]  /*17a0*/  UIADD3 UR28, UR32, 0x206, URZ ;  /* 0x00000206201c7890 */ /* 0x000fe4000fffe03f */
[----:B------:R-:W-:Y:S01]  /*17b0*/  UIADD3 UR30, UR34, 0x406, URZ ;  /* 0x00000406221e7890 */ /* 0x000fe2000fffe03f */
[----:B------:R-:W-:Y:S01]  /*17c0*/  UMOV UR29, 0x40000040 ;  /* 0x40000040001d7882 */ /* 0x000fe20000000000 */
[----:B------:R-:W-:Y:S01]  /*17d0*/  UMOV UR31, 0x40000040 ;  /* 0x40000040001f7882 */ /* 0x000fe20000000000 */
[----:B------:R-:W-:-:S04]  /*17e0*/  UIADD3 UR38, UR38, 0x1, URZ ;  /* 0x0000000126267890 */ /* 0x000fc8000fffe03f */
[----:B------:R-:W-:Y:S01]  /*17f0*/  UISETP.NE.AND UP0, UPT, UR38, 0x5, UPT ;  /* 0x000000052600788c */ /* 0x000fe2000bf05270 */
[----:B------:R-:W-:Y:S02]  /*1800*/  WARPGROUP.DEPBAR.LE gsb0, 0x0 ;  /* 0x00008000000079c5 */ /* 0x000fe40000010000 */
[----:B------:R-:W-:-:S06]  /*1810*/  WARPGROUP.ARRIVE ;  /* 0x00000000000079c5 */ /* 0x000fcc0000000000 */
[----:B------:R-:W-:Y:S01]  /*1820*/  HGMMA.64x128x16.F32 R24, gdesc[UR4], R24, gsb0 ;  /* 0x01e00000041879f0 */ /* 0x000fe20008000818 */
[----:B------:R-:W-:Y:S02]  /*1830*/  ULDC UR6, c[0x0][0x604] ;  /* 0x0001810000067ab9 */ /* 0x000fe40000000800 */
[----:B------:R-:W-:Y:S02]  /*1840*/  WARPGROUP.DEPBAR.LE gsb0, 0x0 ;  /* 0x00008000000079c5 */ /* 0x000fe40000010000 */
[----:B------:R-:W-:-:S07]  /*1850*/  WARPGROUP.ARRIVE ;  /* 0x00000000000079c5 */ /* 0x000fce0000000000 */
[----:B------:R-:W-:Y:S03]  /*1860*/  HGMMA.64x128x16.F32 R24, gdesc[UR8], R24, gsb0 ;  /* 0x01e00000081879f0 */ /* 0x000fe60008000818 */
        /* <DEDUP_REMOVED lines=16> */
[----:B------:R-:W-:Y:S02]  /*1970*/  FSEL R26, R26, -INF , P1 ;  /* 0xff8000001a1a7808 */ /* 0x000fe40000800000 */
[----:B------:R-:W-:Y:S02]  /*1980*/  ISETP.GE.AND P1, PT, R3, R152, PT ;  /* 0x000000980300720c */ /* 0x000fe40003f26270 */
[----:B------:R-:W-:Y:S02]  /*1990*/  FSEL R27, R27, -INF , P2 ;  /* 0xff8000001b1b7808 */ /* 0x000fe40001000000 */
[----:B------:R-:W-:-:S02]  /*19a0*/  FSEL R24, R24, -INF , P1 ;  /* 0xff80000018187808 */ /* 0x000fc40000800000 */
[----:B------:R-:W-:Y:S02]  /*19b0*/  FSEL R30, R30, -INF , P1 ;  /* 0xff8000001e1e7808 */ /* 0x000fe40000800000 */
[C---:B------:R-:W-:Y:S01]  /*19c0*/  ISETP.GE.AND P1, PT, R3.reuse, R0, PT ;  /* 0x000000000300720c */ /* 0x040fe20003f26270 */
[----:B------:R-:W-:Y:S01]  /*19d0*/  VIADD R0, R152, 0x20 ;  /* 0x0000002098007836 */ /* 0x000fe20000000000 */
[C---:B------:R-:W-:Y:S02]  /*19e0*/  ISETP.GT.AND P2, PT, R3.reuse, R152, PT ;  /* 0x000000980300720c */ /* 0x040fe40003f44270 */
[----:B------:R-:W-:Y:S02]  /*19f0*/  FSEL R28, R28, -INF , P3 ;  /* 0xff8000001c1c7808 */ /* 0x000fe40001800000 */
[----:B------:R-:W-:Y:S02]  /*1a00*/  FSEL R34, R34, -INF , P3 ;  /* 0xff80000022227808 */ /* 0x000fe40001800000 */
[----:B------:R-:W-:Y:S01]  /*1a10*/  ISETP.GE.AND P3, PT, R3, R0, PT ;  /* 0x000000000300720c */ /* 0x000fe20003f66270 */
[----:B------:R-:W-:Y:S01]  /*1a20*/  VIADD R0, R152, 0x28 ;  /* 0x0000002898007836 */ /* 0x000fe20000000000 */
[----:B------:R-:W-:-:S02]  /*1a30*/  FSEL R25, R25, -INF , P2 ;  /* 0xff80000019197808 */ /* 0x000fc40001000000 */
[----:B------:R-:W-:Y:S02]  /*1a40*/  FSEL R31, R31, -INF , P2 ;  /* 0xff8000001f1f7808 */ /* 0x000fe40001000000 */
[C---:B------:R-:W-:Y:S02]  /*1a50*/  ISETP.GE.AND P2, PT, R3.reuse, R4, PT ;  /* 0x000000040300720c */ /* 0x040fe40003f46270 */
[----:B------:R-:W-:Y:S02]  /*1a60*/  IADD3 R4, R152, 0x21, RZ ;  /* 0x0000002198047810 */ /* 0x000fe40007ffe0ff */
[----:B------:R-:W-:Y:S02]  /*1a70*/  FSEL R32, R32, -INF , P6 ;  /* 0xff80000020207808 */ /* 0x000fe40003000000 */
[----:B------:R-:W-:Y:S02]  /*1a80*/  FSEL R38, R38, -INF , P6 ;  /* 0xff80000026267808 */ /* 0x000fe40003000000 */
[----:B------:R-:W-:Y:S01]  /*1a90*/  ISETP.GE.AND P6, PT, R3, R0, PT ;  /* 0x000000000300720c */ /* 0x000fe20003fc6270 */
[----:B------:R-:W-:Y:S01]  /*1aa0*/  VIADD R0, R152, 0x30 ;  /* 0x0000003098007836 */ /* 0x000fe20000000000 */
[----:B------:R-:W-:-:S02]  /*1ab0*/  FSEL R29, R29, -INF , P4 ;  /* 0xff8000001d1d7808 */ /* 0x000fc40002000000 */
[----:B------:R-:W-:Y:S02]  /*1ac0*/  FSEL R35, R35, -INF , P4 ;  /* 0xff80000023237808 */ /* 0x000fe40002000000 */
[----:B------:R-:W-:Y:S02]  /*1ad0*/  ISETP.GE.AND P4, PT, R3, R4, PT ;  /* 0x000000040300720c */ /* 0x000fe40003f86270 */
[----:B------:R-:W-:Y:S02]  /*1ae0*/  IADD3 R4, R152, 0x29, RZ ;  /* 0x0000002998047810 */ /* 0x000fe40007ffe0ff */
[----:B------:R-:W-:Y:S02]  /*1af0*/  FSEL R36, R36, -INF , P1 ;  /* 0xff80000024247808 */ /* 0x000fe40000800000 */
[----:B------:R-:W-:Y:S02]  /*1b00*/  FSEL R42, R42, -INF , P1 ;  /* 0xff8000002a2a7808 */ /* 0x000fe40000800000 */
[----:B------:R-:W-:-:S02]  /*1b10*/  FMNMX R5, R24, R25, !PT ;  /* 0x0000001918057209 */ /* 0x000fc40007800000 */
[----:B------:R-:W-:Y:S02]  /*1b20*/  ISETP.GE.AND P1, PT, R3, R0, PT ;  /* 0x000000000300720c */ /* 0x000fe40003f26270 */
[----:B------:R-:W-:Y:S02]  /*1b30*/  FSEL R33, R33, -INF , P5 ;  /* 0xff80000021217808 */ /* 0x000fe40002800000 */
[----:B------:R-:W-:Y:S02]  /*1b40*/  FSEL R39, R39, -INF , P5 ;  /* 0xff80000027277808 */ /* 0x000fe40002800000 */
[----:B------:R-:W-:Y:S02]  /*1b50*/  IADD3 R0, R152, 0x31, RZ ;  /* 0x0000003198007810 */ /* 0x000fe40007ffe0ff */
[----:B------:R-:W-:Y:S02]  /*1b60*/  ISETP.GE.AND P5, PT, R3, R4, PT ;  /* 0x000000040300720c */ /* 0x000fe40003fa6270 */
[----:B------:R-:W-:-:S02]  /*1b70*/  FMNMX R4, R28, R5, !PT ;  /* 0x000000051c047209 */ /* 0x000fc40007800000 */
[----:B------:R-:W-:Y:S02]  /*1b80*/  FSEL R37, R37, -INF , P2 ;  /* 0xff80000025257808 */ /* 0x000fe40001000000 */
[----:B------:R-:W-:Y:S02]  /*1b90*/  FSEL R43, R43, -INF , P2 ;  /* 0xff8000002b2b7808 */ /* 0x000fe40001000000 */
[----:B------:R-:W-:Y:S01]  /*1ba0*/  ISETP.GE.AND P2, PT, R3, R0, PT ;  /* 0x000000000300720c */ /* 0x000fe20003f46270 */
[----:B------:R-:W-:Y:S01]  /*1bb0*/  VIADD R0, R152, 0x38 ;  /* 0x0000003898007836 */ /* 0x000fe20000000000 */
[----:B------:R-:W-:Y:S02]  /*1bc0*/  FMNMX R5, R29, R4, !PT ;  /* 0x000000041d057209 */ /* 0x000fe40007800000 */
[----:B------:R-:W-:Y:S02]  /*1bd0*/  FSEL R40, R40, -INF , P3 ;  /* 0xff80000028287808 */ /* 0x000fe40001800000 */
[----:B------:R-:W-:-:S02]  /*1be0*/  FSEL R46, R46, -INF , P3 ;  /* 0xff8000002e2e7808 */ /* 0x000fc40001800000 */
[----:B------:R-:W-:Y:S02]  /*1bf0*/  ISETP.GE.AND P3, PT, R3, R0, PT ;  /* 0x000000000300720c */ /* 0x000fe40003f66270 */
[----:B------:R-:W-:Y:S02]  /*1c00*/  FMNMX R4, R32, R5, !PT ;  /* 0x0000000520047209 */ /* 0x000fe40007800000 */
[----:B------:R-:W-:Y:S02]  /*1c10*/  IADD3 R0, R152, 0x39, RZ ;  /* 0x0000003998007810 */ /* 0x000fe40007ffe0ff */
[----:B------:R-:W-:Y:S02]  /*1c20*/  FSEL R41, R41, -INF , P4 ;  /* 0xff80000029297808 */ /* 0x000fe40002000000 */
[----:B------:R-:W-:Y:S02]  /*1c30*/  FSEL R47, R47, -INF , P4 ;  /* 0xff8000002f2f7808 */ /* 0x000fe40002000000 */
[----:B------:R-:W-:-:S02]  /*1c40*/  FMNMX R5, R33, R4, !PT ;  /* 0x0000000421057209 */ /* 0x000fc40007800000 */
[C---:B------:R-:W-:Y:S01]  /*1c50*/  ISETP.GE.AND P4, PT, R3.reuse, R0, PT ;  /* 0x000000000300720c */ /* 0x040fe20003f86270 */
[----:B------:R-:W-:Y:S01]  /*1c60*/  VIADD R0, R152, 0x40 ;  /* 0x0000004098007836 */ /* 0x000fe20000000000 */
[----:B------:R-:W-:Y:S02]  /*1c70*/  FMNMX R4, R36, R5, !PT ;  /* 0x0000000524047209 */ /* 0x000fe40007800000 */
[----:B------:R-:W-:Y:S02]  /*1c80*/  FSEL R44, R44, -INF , P6 ;  /* 0xff8000002c2c7808 */ /* 0x000fe40003000000 */
[----:B------:R-:W-:Y:S02]  /*1c90*/  FSEL R50, R50, -INF , P6 ;  /* 0xff80000032327808 */ /* 0x000fe40003000000 */
[----:B------:R-:W-:Y:S02]  /*1ca0*/  ISETP.GE.AND P6, PT, R3, R0, PT ;  /* 0x000000000300720c */ /* 0x000fe40003fc6270 */
[----:B------:R-:W-:-:S02]  /*1cb0*/  IADD3 R0, R152, 0x41, RZ ;  /* 0x0000004198007810 */ /* 0x000fc40007ffe0ff */
[----:B------:R-:W-:Y:S02]  /*1cc0*/  FMNMX R5, R37, R4, !PT ;  /* 0x0000000425057209 */ /* 0x000fe40007800000 */
[----:B------:R-:W-:Y:S02]  /*1cd0*/  FSEL R45, R45, -INF , P5 ;  /* 0xff8000002d2d7808 */ /* 0x000fe40002800000 */
[----:B------:R-:W-:Y:S02]  /*1ce0*/  FSEL R51, R51, -INF , P5 ;  /* 0xff80000033337808 */ /* 0x000fe40002800000 */
[----:B------:R-:W-:Y:S01]  /*1cf0*/  ISETP.GE.AND P5, PT, R3, R0, PT ;  /* 0x000000000300720c */ /* 0x000fe20003fa6270 */
[----:B------:R-:W-:Y:S01]  /*1d00*/  VIADD R0, R152, 0x48 ;  /* 0x0000004898007836 */ /* 0x000fe20000000000 */
[----:B------:R-:W-:Y:S02]  /*1d10*/  FMNMX R4, R40, R5, !PT ;  /* 0x0000000528047209 */ /* 0x000fe40007800000 */
[----:B------:R-:W-:-:S02]  /*1d20*/  FSEL R48, R48, -INF , P1 ;  /* 0xff80000030307808 */ /* 0x000fc40000800000 */
[----:B------:R-:W-:Y:S02]  /*1d30*/  FMNMX R5, R41, R4, !PT ;  /* 0x0000000429057209 */ /* 0x000fe40007800000 */
[----:B------:R-:W-:Y:S02]  /*1d40*/  FSEL R54, R54, -INF , P1 ;  /* 0xff80000036367808 */ /* 0x000fe40000800000 */
[----:B------:R-:W-:Y:S02]  /*1d50*/  ISETP.GE.AND P1, PT, R3, R0, PT ;  /* 0x000000000300720c */ /* 0x000fe40003f26270 */
[----:B------:R-:W-:Y:S02]  /*1d60*/  IADD3 R0, R152, 0x49, RZ ;  /* 0x0000004998007810 */ /* 0x000fe40007ffe0ff */
[----:B------:R-:W-:Y:S02]  /*1d70*/  FMNMX R4, R44, R5, !PT ;  /* 0x000000052c047209 */ /* 0x000fe40007800000 */
[----:B------:R-:W-:-:S02]  /*1d80*/  FSEL R49, R49, -INF , P2 ;  /* 0xff80000031317808 */ /* 0x000fc40001000000 */
[----:B------:R-:W-:Y:S02]  /*1d90*/  FSEL R55, R55, -INF , P2 ;  /* 0xff80000037377808 */ /* 0x000fe40001000000 */
[----:B------:R-:W-:Y:S01]  /*1da0*/  ISETP.GE.AND P2, PT, R3, R0, PT ;  /* 0x000000000300720c */ /* 0x000fe20003f46270 */
[----:B------:R-:W-:Y:S01]  /*1db0*/  VIADD R0, R152, 0x50 ;  /* 0x0000005098007836 */ /* 0x000fe20000000000 */
[----:B------:R-:W-:Y:S02]  /*1dc0*/  FMNMX R5, R45, R4, !PT ;  /* 0x000000042d057209 */ /* 0x000fe40007800000 */
[----:B------:R-:W-:Y:S02]  /*1dd0*/  FSEL R52, R52, -INF , P3 ;  /* 0xff80000034347808 */ /* 0x000fe40001800000 */
[----:B------:R-:W-:Y:S02]  /*1de0*/  FSEL R58, R58, -INF , P3 ;  /* 0xff8000003a3a7808 */ /* 0x000fe40001800000 */
[----:B------:R-:W-:-:S02]  /*1df0*/  FMNMX R4, R48, R5, !PT ;  /* 0x0000000530047209 */ /* 0x000fc40007800000 */
[----:B------:R-:W-:Y:S02]  /*1e00*/  ISETP.GE.AND P3, PT, R3, R0, PT ;  /* 0x000000000300720c */ /* 0x000fe40003f66270 */
[C---:B------:R-:W-:Y:S02]  /*1e10*/  IADD3 R0, R152.reuse, 0x51, RZ ;  /* 0x0000005198007810 */ /* 0x040fe40007ffe0ff */
[----:B------:R-:W-:Y:S02]  /*1e20*/  FMNMX R5, R49, R4, !PT ;  /* 0x0000000431057209 */ /* 0x000fe40007800000 */
[----:B------:R-:W-:Y:S02]  /*1e30*/  FSEL R53, R53, -INF , P4 ;  /* 0xff80000035357808 */ /* 0x000fe40002000000 */
[----:B------:R-:W-:Y:S02]  /*1e40*/  FSEL R59, R59, -INF , P4 ;  /* 0xff8000003b3b7808 */ /* 0x000fe40002000000 */
[----:B------:R-:W-:Y:S01]  /*1e50*/  ISETP.GE.AND P4, PT, R3, R0, PT ;  /* 0x000000000300720c */ /* 0x000fe20003f86270 */
[----:B------:R-:W-:Y:S01]  /*1e60*/  VIADD R0, R152, 0x58 ;  /* 0x0000005898007836 */ /* 0x000fe20000000000 */
[----:B------:R-:W-:-:S02]  /*1e70*/  FMNMX R4, R52, R5, !PT ;  /* 0x0000000534047209 */ /* 0x000fc40007800000 */
[----:B------:R-:W-:Y:S02]  /*1e80*/  FSEL R56, R56, -INF , P6 ;  /* 0xff80000038387808 */ /* 0x000fe40003000000 */
[----:B------:R-:W-:Y:S02]  /*1e90*/  FSEL R62, R62, -INF , P6 ;  /* 0xff8000003e3e7808 */ /* 0x000fe40003000000 */
[----:B------:R-:W-:Y:S02]  /*1ea0*/  ISETP.GE.AND P6, PT, R3, R0, PT ;  /* 0x000000000300720c */ /* 0x000fe40003fc6270 */
[----:B------:R-:W-:Y:S02]  /*1eb0*/  FMNMX R5, R53, R4, !PT ;  /* 0x0000000435057209 */ /* 0x000fe40007800000 */
[----:B------:R-:W-:Y:S02]  /*1ec0*/  IADD3 R0, R152, 0x59, RZ ;  /* 0x0000005998007810 */ /* 0x000fe40007ffe0ff */
[----:B------:R-:W-:-:S02]  /*1ed0*/  FSEL R57, R57, -INF , P5 ;  /* 0xff80000039397808 */ /* 0x000fc40002800000 */
[----:B------:R-:W-:Y:S02]  /*1ee0*/  FMNMX R4, R56, R5, !PT ;  /* 0x0000000538047209 */ /* 0x000fe40007800000 */
[----:B------:R-:W-:Y:S01]  /*1ef0*/  ISETP.GE.AND P0, PT, R3, R0, PT ;  /* 0x000000000300720c */ /* 0x000fe20003f06270 */
[----:B------:R-:W-:Y:S01]  /*1f00*/  VIADD R0, R152, 0x60 ;  /* 0x0000006098007836 */ /* 0x000fe20000000000 */
[----:B------:R-:W-:Y:S02]  /*1f10*/  FSEL R60, R60, -INF , P1 ;  /* 0xff8000003c3c7808 */ /* 0x000fe40000800000 */
[----:B------:R-:W-:Y:S02]  /*1f20*/  FMNMX R5, R57, R4, !PT ;  /* 0x0000000439057209 */ /* 0x000fe40007800000 */
[----:B------:R-:W-:Y:S02]  /*1f30*/  FSEL R66, R66, -INF , P1 ;  /* 0xff80000042427808 */ /* 0x000fe40000800000 */
[----:B------:R-:W-:-:S02]  /*1f40*/  ISETP.GE.AND P1, PT, R3, R0, PT ;  /* 0x000000000300720c */ /* 0x000fc40003f26270 */
[----:B------:R-:W-:Y:S02]  /*1f50*/  IADD3 R0, R152, 0x61, RZ ;  /* 0x0000006198007810 */ /* 0x000fe40007ffe0ff */
[----:B------:R-:W-:Y:S02]  /*1f60*/  FSEL R61, R61, -INF , P2 ;  /* 0xff8000003d3d7808 */ /* 0x000fe40001000000 */
[----:B------:R-:W-:Y:S02]  /*1f70*/  FMNMX R4, R60, R5, !PT ;  /* 0x000000053c047209 */ /* 0x000fe40007800000 */
[----:B------:R-:W-:Y:S02]  /*1f80*/  FSEL R67, R67, -INF , P2 ;  /* 0xff80000043437808 */ /* 0x000fe40001000000 */
[----:B------:R-:W-:Y:S01]  /*1f90*/  ISETP.GE.AND P2, PT, R3, R0, PT ;  /* 0x000000000300720c */ /* 0x000fe20003f46270 */
[----:B------:R-:W-:Y:S01]  /*1fa0*/  VIADD R0, R152, 0x68 ;  /* 0x0000006898007836 */ /* 0x000fe20000000000 */
[----:B------:R-:W-:-:S02]  /*1fb0*/  FSEL R64, R64, -INF , P3 ;  /* 0xff80000040407808 */ /* 0x000fc40001800000 */
[----:B------:R-:W-:Y:S02]  /*1fc0*/  FMNMX R5, R61, R4, !PT ;  /* 0x000000043d057209 */ /* 0x000fe40007800000 */
[----:B------:R-:W-:Y:S02]  /*1fd0*/  FSEL R65, R65, -INF , P4 ;  /* 0xff80000041417808 */ /* 0x000fe40002000000 */
[----:B------:R-:W-:Y:S02]  /*1fe0*/  FMNMX R4, R64, R5, !PT ;  /* 0x0000000540047209 */ /* 0x000fe40007800000 */
[----:B------:R-:W-:Y:S02]  /*1ff0*/  FSEL R70, R70, -INF , P3 ;  /* 0xff80000046467808 */ /* 0x000fe40001800000 */
[----:B------:R-:W-:Y:S02]  /*2000*/  ISETP.GE.AND P3, PT, R3, R0, PT ;  /* 0x000000000300720c */ /* 0x000fe40003f66270 */
[----:B------:R-:W-:-:S02]  /*2010*/  IADD3 R0, R152, 0x78, RZ ;  /* 0x0000007898007810 */ /* 0x000fc40007ffe0ff */
[----:B------:R-:W-:Y:S02]  /*2020*/  FSEL R68, R68, -INF , P6 ;  /* 0xff80000044447808 */ /* 0x000fe40003000000 */
[----:B------:R-:W-:Y:S02]  /*2030*/  FMNMX R5, R65, R4, !PT ;  /* 0x0000000441057209 */ /* 0x000fe40007800000 */
[----:B------:R-:W-:Y:S02]  /*2040*/  FSEL R71, R71, -INF , P4 ;  /* 0xff80000047477808 */ /* 0x000fe40002000000 */
[----:B------:R-:W-:Y:S01]  /*2050*/  ISETP.GE.AND P4, PT, R3, R0, PT ;  /* 0x000000000300720c */ /* 0x000fe20003f86270 */
[----:B------:R-:W-:Y:S01]  /*2060*/  VIADD R0, R152, 0x79 ;  /* 0x0000007998007836 */ /* 0x000fe20000000000 */
[----:B------:R-:W-:Y:S02]  /*2070*/  FSEL R69, R69, -INF , P0 ;  /* 0xff80000045457808 */ /* 0x000fe40000000000 */
[----:B------:R-:W-:-:S02]  /*2080*/  FMNMX R4, R68, R5, !PT ;  /* 0x0000000544047209 */ /* 0x000fc40007800000 */
[----:B------:R-:W-:Y:S02]  /*2090*/  FSEL R72, R72, -INF , P1 ;  /* 0xff80000048487808 */ /* 0x000fe40000800000 */
[----:B------:R-:W-:Y:S02]  /*20a0*/  FSEL R84, R84, -INF , P4 ;  /* 0xff80000054547808 */ /* 0x000fe40002000000 */
[----:B------:R-:W-:Y:S02]  /*20b0*/  FMNMX R5, R69, R4, !PT ;  /* 0x0000000445057209 */ /* 0x000fe40007800000 */
[----:B------:R-:W-:Y:S02]  /*20c0*/  ISETP.GE.AND P4, PT, R3, R0, PT ;  /* 0x000000000300720c */ /* 0x000fe40003f86270 */
[----:B------:R-:W-:Y:S02]  /*20d0*/  IADD3 R0, R152, 0x69, RZ ;  /* 0x0000006998007810 */ /* 0x000fe40007ffe0ff */
[----:B------:R-:W-:-:S02]  /*20e0*/  FSEL R73, R73, -INF , P2 ;  /* 0xff80000049497808 */ /* 0x000fc40001000000 */
[----:B------:R-:W-:Y:S02]  /*20f0*/  FMNMX R4, R72, R5, !PT ;  /* 0x0000000548047209 */ /* 0x000fe40007800000 */
[----:B------:R-:W-:Y:S02]  /*2100*/  FSEL R85, R85, -INF , P4 ;  /* 0xff80000055557808 */ /* 0x000fe40002000000 */
[----:B------:R-:W-:Y:S01]  /*2110*/  ISETP.GE.AND P4, PT, R3, R0, PT ;  /* 0x000000000300720c */ /* 0x000fe20003f86270 */
[----:B------:R-:W-:Y:S01]  /*2120*/  VIADD R0, R152, 0x70 ;  /* 0x0000007098007836 */ /* 0x000fe20000000000 */
[----:B------:R-:W-:Y:S02]  /*2130*/  P2R R6, PR, RZ, 0x40 ;  /* 0x00000040ff067803 */ /* 0x000fe40000000000 */
[----:B------:R-:W-:Y:S02]  /*2140*/  FSEL R76, R76, -INF , P3 ;  /* 0xff8000004c4c7808 */ /* 0x000fe40001800000 */
[----:B------:R-:W-:-:S02]  /*2150*/  FMNMX R5, R73, R4, !PT ;  /* 0x0000000449057209 */ /* 0x000fc40007800000 */
[----:B------:R-:W-:Y:S02]  /*2160*/  P2R R9, PR, RZ, 0x1 ;  /* 0x00000001ff097803 */ /* 0x000fe40000000000 */
[----:B------:R-:W-:Y:S02]  /*2170*/  FSEL R63, R63, -INF , P5 ;  /* 0xff8000003f3f7808 */ /* 0x000fe40002800000 */
[----:B------:R-:W-:Y:S02]  /*2180*/  ISETP.NE.AND P0, PT, R6, RZ, PT ;  /* 0x000000ff0600720c */ /* 0x000fe40003f05270 */
[----:B------:R-:W-:Y:S02]  /*2190*/  IADD3 R4, R152, 0x71, RZ ;  /* 0x0000007198047810 */ /* 0x000fe40007ffe0ff */
[----:B------:R-:W-:Y:S02]  /*21a0*/  FSEL R77, R77, -INF , P4 ;  /* 0xff8000004d4d7808 */ /* 0x000fe40002000000 */
[----:B------:R-:W-:-:S02]  /*21b0*/  FMNMX R6, R76, R5, !PT ;  /* 0x000000054c067209 */ /* 0x000fc40007800000 */
[----:B------:R-:W-:Y:S02]  /*21c0*/  ISETP.GE.AND P5, PT, R3, R0, PT ;  /* 0x000000000300720c */ /* 0x000fe40003fa6270 */
[----:B------:R-:W-:Y:S02]  /*21d0*/  FMNMX R5, R77, R6, !PT ;  /* 0x000000064d057209 */ /* 0x000fe40007800000 */
[----:B------:R-:W-:Y:S02]  /*21e0*/  FSEL R80, R80, -INF , P5 ;  /* 0xff80000050507808 */ /* 0x000fe40002800000 */
[----:B------:R-:W-:Y:S02]  /*21f0*/  ISETP.GE.AND P6, PT, R3, R4, PT ;  /* 0x000000040300720c */ /* 0x000fe40003fc6270 */
[----:B------:R-:W-:Y:S02]  /*2200*/  FMNMX R0, R80, R5, !PT ;  /* 0x0000000550007209 */ /* 0x000fe40007800000 */
[----:B------:R-:W-:-:S02]  /*2210*/  FSEL R81, R81, -INF , P6 ;  /* 0xff80000051517808 */ /* 0x000fc40003000000 */
[----:B------:R-:W-:Y:S02]  /*2220*/  P2R R8, PR, RZ, 0x1 ;  /* 0x00000001ff087803 */ /* 0x000fe40000000000 */
[----:B------:R-:W-:Y:S02]  /*2230*/  FMNMX R3, R81, R0, !PT ;  /* 0x0000000051037209 */ /* 0x000fe40007800000 */
[----:B------:R-:W-:Y:S02]  /*2240*/  FSEL R78, R78, -INF , P1 ;  /* 0xff8000004e4e7808 */ /* 0x000fe40000800000 */
[----:B------:R-:W-:Y:S02]  /*2250*/  FMNMX R0, R84, R3, !PT ;  /* 0x0000000354007209 */ /* 0x000fe40007800000 */
[----:B------:R-:W-:Y:S02]  /*2260*/  FSEL R82, R82, -INF , P3 ;  /* 0xff80000052527808 */ /* 0x000fe40001800000 */
[----:B------:R-:W-:-:S02]  /*2270*/  FMNMX R0, R85, R0, !PT ;  /* 0x0000000055007209 */ /* 0x000fc40007800000 */
[----:B------:R-:W-:Y:S02]  /*2280*/  FSEL R83, R83, -INF , P4 ;  /* 0xff80000053537808 */ /* 0x000fe40002000000 */
[----:B------:R-:W-:Y:S01]  /*2290*/  FSEL R87, R87, -INF , P6 ;  /* 0xff80000057577808 */ /* 0x000fe20003000000 */
[----:B------:R-:W1:Y:S01]  /*22a0*/  SHFL.BFLY PT, R3, R0, 0x1, 0x1f ;  /* 0x0c201f0000037f89 */ /* 0x000e6200000e0000 */
[----:B------:R-:W-:Y:S02]  /*22b0*/  FSEL R79, R79, -INF , P2 ;  /* 0xff8000004f4f7808 */ /* 0x000fe40001000000 */
[----:B------:R-:W-:Y:S02]  /*22c0*/  FSEL R86, R86, -INF , P5 ;  /* 0xff80000056567808 */ /* 0x000fe40002800000 */
[----:B-1----:R-:W-:-:S05]  /*22d0*/  FMNMX R3, R0, R3, !PT ;  /* 0x0000000300037209 */ /* 0x002fca0007800000 */
[----:B------:R-:W1:Y:S02]  /*22e0*/  SHFL.BFLY PT, R4, R3, 0x2, 0x1f ;  /* 0x0c401f0003047f89 */ /* 0x000e6400000e0000 */
[----:B-1----:R-:W-:Y:S02]  /*22f0*/  FMNMX R5, R3, R4, !PT ;  /* 0x0000000403057209 */ /* 0x002fe40007800000 */
[----:B------:R-:W-:Y:S02]  /*2300*/  FMNMX R3, R26, R27, !PT ;  /* 0x0000001b1a037209 */ /* 0x000fe40007800000 */
[C---:B------:R-:W-:Y:S02]  /*2310*/  FSETP.NEU.AND P0, PT, R5.reuse, -INF , PT ;  /* 0xff8000000500780b */ /* 0x040fe40003f0d000 */
[----:B------:R-:W-:Y:S02]  /*2320*/  FMNMX R0, R30, R3, !PT ;  /* 0x000000031e007209 */ /* 0x000fe40007800000 */
[----:B------:R-:W-:-:S02]  /*2330*/  FSEL R4, R5, RZ, P0 ;  /* 0x000000ff05047208 */ /* 0x000fc40000000000 */
[----:B------:R-:W-:Y:S02]  /*2340*/  FMNMX R3, R31, R0, !PT ;  /* 0x000000001f037209 */ /* 0x000fe40007800000 */
[----:B------:R-:W-:Y:S01]  /*2350*/  ISETP.NE.AND P0, PT, R8, RZ, PT ;  /* 0x000000ff0800720c */ /* 0x000fe20003f05270 */
[----:B------:R-:W-:Y:S01]  /*2360*/  FMUL R20, R4, UR6 ;  /* 0x0000000604147c20 */ /* 0x000fe20008400000 */
[----:B------:R-:W-:Y:S02]  /*2370*/  FMNMX R0, R34, R3, !PT ;  /* 0x0000000322007209 */ /* 0x000fe40007800000 */
[----:B------:R-:W-:Y:S01]  /*2380*/  FSEL R74, R74, -INF , P0 ;  /* 0xff8000004a4a7808 */ /* 0x000fe20000000000 */
[--C-:B------:R-:W-:Y:S01]  /*2390*/  FFMA R24, R24, UR6, -R20.reuse ;  /* 0x0000000618187c23 */ /* 0x100fe20008000814 */
[--C-:B------:R-:W-:Y:S01]  /*23a0*/  FFMA R4, R28, UR6, -R20.reuse ;  /* 0x000000061c047c23 */ /* 0x100fe20008000814 */
[--C-:B------:R-:W-:Y:S01]  /*23b0*/  FFMA R8, R36, UR6, -R20.reuse ;  /* 0x0000000624087c23 */ /* 0x100fe20008000814 */
[--C-:B------:R-:W-:Y:S01]  /*23c0*/  FFMA R11, R29, UR6, -R20.reuse ;  /* 0x000000061d0b7c23 */ /* 0x100fe20008000814 */
[----:B------:R-:W-:Y:S01]  /*23d0*/  FMNMX R3, R35, R0, !PT ;  /* 0x0000000023037209 */ /* 0x000fe20007800000 */
[--C-:B------:R-:W-:Y:S01]  /*23e0*/  FFMA R13, R33, UR6, -R20.reuse ;  /* 0x00000006210d7c23 */ /* 0x100fe20008000814 */
[----:B------:R-:W-:Y:S01]  /*23f0*/  FSETP.GEU.AND P1, PT, R24, -126, PT ;  /* 0xc2fc00001800780b */ /* 0x000fe20003f2e000 */
[--C-:B------:R-:W-:Y:S01]  /*2400*/  FFMA R28, R32, UR6, -R20.reuse ;  /* 0x00000006201c7c23 */ /* 0x100fe20008000814 */
[----:B------:R-:W-:Y:S01]  /*2410*/  FSETP.GEU.AND P3, PT, R4, -126, PT ;  /* 0xc2fc00000400780b */ /* 0x000fe20003f6e000 */
[--C-:B------:R-:W-:Y:S01]  /*2420*/  FFMA R32, R40, UR6, -R20.reuse ;  /* 0x0000000628207c23 */ /* 0x100fe20008000814 */
[----:B------:R-:W-:Y:S01]  /*2430*/  FMNMX R0, R38, R3, !PT ;  /* 0x0000000326007209 */ /* 0x000fe20007800000 */
[--C-:B------:R-:W-:Y:S01]  /*2440*/  FFMA R36, R48, UR6, -R20.reuse ;  /* 0x0000000630247c23 */ /* 0x100fe20008000814 */
[----:B------:R-:W-:Y:S01]  /*2450*/  FSETP.GEU.AND P4, PT, R11, -126, PT ;  /* 0xc2fc00000b00780b */ /* 0x000fe20003f8e000 */
[--C-:B------:R-:W-:Y:S01]  /*2460*/  FFMA R21, R41, UR6, -R20.reuse ;  /* 0x0000000629157c23 */ /* 0x100fe20008000814 */
[----:B------:R-:W-:Y:S01]  /*2470*/  FMNMX R3, R39, R0, !PT ;  /* 0x0000000027037209 */ /* 0x000fe20007800000 */
[--C-:B------:R-:W-:Y:S01]  /*2480*/  FFMA R15, R37, UR6, -R20.reuse ;  /* 0x00000006250f7c23 */ /* 0x100fe20008000814 */
[----:B------:R-:W-:Y:S01]  /*2490*/  ISETP.NE.AND P0, PT, R9, RZ, PT ;  /* 0x000000ff0900720c */ /* 0x000fe20003f05270 */
[--C-:B------:R-:W-:Y:S01]  /*24a0*/  FFMA R9, R25, UR6, -R20.reuse ;  /* 0x0000000619097c23 */ /* 0x100fe20008000814 */
[----:B------:R-:W-:Y:S01]  /*24b0*/  FMNMX R0, R42, R3, !PT ;  /* 0x000000032a007209 */ /* 0x000fe20007800000 */
[----:B------:R-:W-:Y:S01]  /*24c0*/  @!P1 FMUL R24, R24, 0.5 ;  /* 0x3f00000018189820 */ /* 0x000fe20000400000 */
[----:B------:R-:W-:Y:S01]  /*24d0*/  FSETP.GEU.AND P6, PT, R13, -126, PT ;  /* 0xc2fc00000d00780b */ /* 0x000fe20003fce000 */
[----:B------:R-:W-:Y:S01]  /*24e0*/  @!P3 FMUL R4, R4, 0.5 ;  /* 0x3f0000000404b820 */ /* 0x000fe20000400000 */
[----:B------:R-:W-:Y:S01]  /*24f0*/  FMNMX R3, R43, R0, !PT ;  /* 0x000000002b037209 */ /* 0x000fe20007800000 */
[--C-:B------:R-:W-:Y:S01]  /*2500*/  FFMA R25, R45, UR6, -R20.reuse ;  /* 0x000000062d197c23 */ /* 0x100fe20008000814 */
[----:B------:R-:W-:Y:S01]  /*2510*/  FSETP.GEU.AND P2, PT, R9, -126, PT ;  /* 0xc2fc00000900780b */ /* 0x000fe20003f4e000 */
[----:B------:R-:W1:Y:S01]  /*2520*/  MUFU.EX2 R24, R24 ;  /* 0x0000001800187308 */ /* 0x000e620000000800 */
[----:B------:R-:W-:Y:S01]  /*2530*/  @!P4 FMUL R11, R11, 0.5 ;  /* 0x3f0000000b0bc820 */ /* 0x000fe20000400000 */
[----:B------:R-:W-:Y:S01]  /*2540*/  FMNMX R0, R46, R3, !PT ;  /* 0x000000032e007209 */ /* 0x000fe20007800000 */
[--C-:B------:R-:W-:Y:S01]  /*2550*/  FFMA R12, R52, UR6, -R20.reuse ;  /* 0x00000006340c7c23 */ /* 0x100fe20008000814 */
[----:B------:R-:W-:Y:S01]  /*2560*/  FSETP.GEU.AND P5, PT, R28, -126, PT ;  /* 0xc2fc00001c00780b */ /* 0x000fe20003fae000 */
[--C-:B------:R-:W-:Y:S01]  /*2570*/  FFMA R41, R60, UR6, -R20.reuse ;  /* 0x000000063c297c23 */ /* 0x100fe20008000814 */
[----:B------:R-:W-:Y:S01]  /*2580*/  FMNMX R3, R47, R0, !PT ;  /* 0x000000002f037209 */ /* 0x000fe20007800000 */
[--C-:B------:R-:W-:Y:S01]  /*2590*/  FFMA R33, R53, UR6, -R20.reuse ;  /* 0x0000000635217c23 */ /* 0x100fe20008000814 */
[----:B------:R-:W2:Y:S01]  /*25a0*/  MUFU.EX2 R4, R4 ;  /* 0x0000000400047308 */ /* 0x000ea20000000800 */
[----:B------:R-:W-:Y:S01]  /*25b0*/  @!P6 FMUL R13, R13, 0.5 ;  /* 0x3f0000000d0de820 */ /* 0x000fe20000400000 */
[----:B------:R-:W-:Y:S01]  /*25c0*/  FMNMX R0, R50, R3, !PT ;  /* 0x0000000332007209 */ /* 0x000fe20007800000 */
[--C-:B------:R-:W-:Y:S01]  /*25d0*/  FFMA R40, R57, UR6, -R20.reuse ;  /* 0x0000000639287c23 */ /* 0x100fe20008000814 */
[----:B------:R-:W-:Y:S01]  /*25e0*/  @!P2 FMUL R9, R9, 0.5 ;  /* 0x3f0000000909a820 */ /* 0x000fe20000400000 */
[----:B------:R-:W-:Y:S01]  /*25f0*/  FSEL R75, R75, -INF , P0 ;  /* 0xff8000004b4b7808 */ /* 0x000fe20000000000 */
[--C-:B------:R-:W-:Y:S01]  /*2600*/  FFMA R29, R49, UR6, -R20.reuse ;  /* 0x00000006311d7c23 */ /* 0x100fe20008000814 */
[----:B------:R-:W-:Y:S01]  /*2610*/  FMNMX R3, R51, R0, !PT ;  /* 0x0000000033037209 */ /* 0x000fe20007800000 */
[----:B------:R-:W3:Y:S01]  /*2620*/  MUFU.EX2 R11, R11 ;  /* 0x0000000b000b7308 */ /* 0x000ee20000000800 */
[----:B-1----:R-:W-:Y:S01]  /*2630*/  @!P1 FMUL R24, R24, R24 ;  /* 0x0000001818189220 */ /* 0x002fe20000400000 */
[----:B------:R-:W-:Y:S01]  /*2640*/  FSETP.GEU.AND P1, PT, R8, -126, PT ;  /* 0xc2fc00000800780b */ /* 0x000fe20003f2e000 */
[----:B------:R-:W-:Y:S01]  /*2650*/  @!P5 FMUL R28, R28, 0.5 ;  /* 0x3f0000001c1cd820 */ /* 0x000fe20000400000 */
[----:B------:R-:W-:Y:S01]  /*2660*/  FMNMX R0, R54, R3, !PT ;  /* 0x0000000336007209 */ /* 0x000fe20007800000 */
[--C-:B------:R-:W-:Y:S01]  /*2670*/  FFMA R45, R64, UR6, -R20.reuse ;  /* 0x00000006402d7c23 */ /* 0x100fe20008000814 */
[----:B------:R-:W-:Y:S01]  /*2680*/  ISETP.NE.AND P0, PT, R10, RZ, PT ;  /* 0x000000ff0a00720c */ /* 0x000fe20003f05270 */
[--C-:B------:R-:W-:Y:S01]  /*2690*/  FFMA R10, R44, UR6, -R20.reuse ;  /* 0x000000062c0a7c23 */ /* 0x100fe20008000814 */
[----:B------:R-:W1:Y:S01]  /*26a0*/  MUFU.EX2 R13, R13 ;  /* 0x0000000d000d7308 */ /* 0x000e620000000800 */
[----:B--2---:R-:W-:Y:S01]  /*26b0*/  @!P3 FMUL R4, R4, R4 ;  /* 0x000000040404b220 */ /* 0x004fe20000400000 */
[----:B------:R-:W-:Y:S01]  /*26c0*/  FSETP.GEU.AND P3, PT, R32, -126, PT ;  /* 0xc2fc00002000780b */ /* 0x000fe20003f6e000 */
[--C-:B------:R-:W-:Y:S01]  /*26d0*/  FFMA R37, R56, UR6, -R20.reuse ;  /* 0x0000000638257c23 */ /* 0x100fe20008000814 */
[----:B------:R-:W-:Y:S01]  /*26e0*/  FMNMX R3, R55, R0, !PT ;  /* 0x0000000037037209 */ /* 0x000fe20007800000 */
[--C-:B------:R-:W-:Y:S01]  /*26f0*/  FFMA R72, R72, UR6, -R20.reuse ;  /* 0x0000000648487c23 */ /* 0x100fe20008000814 */
[--C-:B------:R-:W-:Y:S01]  /*2700*/  FFMA R65, R65, UR6, -R20.reuse ;  /* 0x0000000641417c23 */ /* 0x100fe20008000814 */
[----:B------:R-:W-:Y:S01]  /*2710*/  @!P1 FMUL R8, R8, 0.5 ;  /* 0x3f00000008089820 */ /* 0x000fe20000400000 */
[----:B------:R-:W2:Y:S01]  /*2720*/  MUFU.EX2 R9, R9 ;  /* 0x0000000900097308 */ /* 0x000ea20000000800 */
[----:B---3--:R-:W-:Y:S01]  /*2730*/  @!P4 FMUL R11, R11, R11 ;  /* 0x0000000b0b0bc220 */ /* 0x008fe20000400000 */
[----:B------:R-:W-:Y:S01]  /*2740*/  FSETP.GEU.AND P4, PT, R21, -126, PT ;  /* 0xc2fc00001500780b */ /* 0x000fe20003f8e000 */
[--C-:B------:R-:W-:Y:S01]  /*2750*/  FFMA R69, R69, UR6, -R20.reuse ;  /* 0x0000000645457c23 */ /* 0x100fe20008000814 */
[----:B------:R-:W-:Y:S01]  /*2760*/  FMNMX R0, R58, R3, !PT ;  /* 0x000000033a007209 */ /* 0x000fe20007800000 */
[--C-:B------:R-:W-:Y:S01]  /*2770*/  FFMA R14, R61, UR6, -R20.reuse ;  /* 0x000000063d0e7c23 */ /* 0x100fe20008000814 */
[--C-:B------:R-:W-:Y:S01]  /*2780*/  FFMA R76, R76, UR6, -R20.reuse ;  /* 0x000000064c4c7c23 */ /* 0x100fe20008000814 */
[----:B------:R-:W-:Y:S01]  /*2790*/  @!P3 FMUL R32, R32, 0.5 ;  /* 0x3f0000002020b820 */ /* 0x000fe20000400000 */
[----:B------:R-:W3:Y:S01]  /*27a0*/  MUFU.EX2 R8, R8 ;  /* 0x0000000800087308 */ /* 0x000ee20000000800 */
[----:B------:R-:W-:Y:S01]  /*27b0*/  FMNMX R3, R59, R0, !PT ;  /* 0x000000003b037209 */ /* 0x000fe20007800000 */
[----:B-1----:R-:W-:Y:S01]  /*27c0*/  @!P6 FMUL R13, R13, R13 ;  /* 0x0000000d0d0de220 */ /* 0x002fe20000400000 */
[----:B------:R-:W-:Y:S01]  /*27d0*/  FSETP.GEU.AND P6, PT, R25, -126, PT ;  /* 0xc2fc00001900780b */ /* 0x000fe20003fce000 */
[--C-:B------:R-:W-:Y:S01]  /*27e0*/  FFMA R81, R81, UR6, -R20.reuse ;  /* 0x0000000651517c23 */ /* 0x100fe20008000814 */
[----:B------:R-:W-:Y:S01]  /*27f0*/  FMNMX R0, R62, R3, !PT ;  /* 0x000000033e007209 */ /* 0x000fe20007800000 */
[--C-:B------:R-:W-:Y:S01]  /*2800*/  FFMA R68, R68, UR6, -R20.reuse ;  /* 0x0000000644447c23 */ /* 0x100fe20008000814 */
[----:B------:R-:W-:Y:S01]  /*2810*/  @!P4 FMUL R21, R21, 0.5 ;  /* 0x3f0000001515c820 */ /* 0x000fe20000400000 */
[----:B------:R-:W1:Y:S01]  /*2820*/  MUFU.EX2 R32, R32 ;  /* 0x0000002000207308 */ /* 0x000e620000000800 */
[----:B------:R-:W-:Y:S01]  /*2830*/  FMNMX R3, R63, R0, !PT ;  /* 0x000000003f037209 */ /* 0x000fe20007800000 */
[----:B--2---:R-:W-:Y:S01]  /*2840*/  @!P2 FMUL R9, R9, R9 ;  /* 0x000000090909a220 */ /* 0x004fe20000400000 */
[----:B------:R-:W-:Y:S01]  /*2850*/  FSETP.GEU.AND P2, PT, R15, -126, PT ;  /* 0xc2fc00000f00780b */ /* 0x000fe20003f4e000 */
[--C-:B------:R-:W-:Y:S01]  /*2860*/  FFMA R77, R77, UR6, -R20.reuse ;  /* 0x000000064d4d7c23 */ /* 0x100fe20008000814 */
[----:B------:R-:W-:Y:S01]  /*2870*/  FMNMX R0, R66, R3, !PT ;  /* 0x0000000342007209 */ /* 0x000fe20007800000 */
[--C-:B------:R-:W-:Y:S01]  /*2880*/  FFMA R73, R73, UR6, -R20.reuse ;  /* 0x0000000649497c23 */ /* 0x100fe20008000814 */
[--C-:B------:R-:W-:Y:S01]  /*2890*/  FFMA R80, R80, UR6, -R20.reuse ;  /* 0x0000000650507c23 */ /* 0x100fe20008000814 */
[----:B------:R-:W2:Y:S01]  /*28a0*/  MUFU.EX2 R28, R28 ;  /* 0x0000001c001c7308 */ /* 0x000ea20000000800 */
[----:B---3--:R-:W-:Y:S01]  /*28b0*/  @!P1 FMUL R8, R8, R8 ;  /* 0x0000000808089220 */ /* 0x008fe20000400000 */
[----:B------:R-:W-:Y:S01]  /*28c0*/  FSETP.GEU.AND P1, PT, R36, -126, PT ;  /* 0xc2fc00002400780b */ /* 0x000fe20003f2e000 */
[----:B------:R-:W-:Y:S01]  /*28d0*/  @!P6 FMUL R25, R25, 0.5 ;  /* 0x3f0000001919e820 */ /* 0x000fe20000400000 */
[----:B------:R-:W-:Y:S01]  /*28e0*/  FMNMX R3, R67, R0, !PT ;  /* 0x0000000043037209 */ /* 0x000fe20007800000 */
[--C-:B------:R-:W-:Y:S01]  /*28f0*/  FFMA R84, R84, UR6, -R20.reuse ;  /* 0x0000000654547c23 */ /* 0x100fe20008000814 */
[----:B------:R-:W-:-:S02]  /*2900*/  FFMA R85, R85, UR6, -R20 ;  /* 0x0000000655557c23 */ /* 0x000fc40008000814 */
[----:B------:R-:W3:Y:S01]  /*2910*/  MUFU.EX2 R21, R21 ;  /* 0x0000001500157308 */ /* 0x000ee20000000800 */
[----:B------:R-:W-:Y:S01]  /*2920*/  FMNMX R0, R70, R3, !PT ;  /* 0x0000000346007209 */ /* 0x000fe20007800000 */
[----:B------:R-:W-:Y:S01]  /*2930*/  @!P2 FMUL R15, R15, 0.5 ;  /* 0x3f0000000f0fa820 */ /* 0x000fe20000400000 */
[----:B-1----:R-:W-:Y:S01]  /*2940*/  @!P3 FMUL R32, R32, R32 ;  /* 0x000000202020b220 */ /* 0x002fe20000400000 */
[----:B------:R-:W-:Y:S02]  /*2950*/  FSETP.GEU.AND P3, PT, R12, -126, PT ;  /* 0xc2fc00000c00780b */ /* 0x000fe40003f6e000 */
[----:B------:R-:W-:Y:S01]  /*2960*/  FMNMX R3, R71, R0, !PT ;  /* 0x0000000047037209 */ /* 0x000fe20007800000 */
[----:B------:R-:W-:Y:S01]  /*2970*/  @!P1 FMUL R36, R36, 0.5 ;  /* 0x3f00000024249820 */ /* 0x000fe20000400000 */
[----:B------:R-:W1:Y:S01]  /*2980*/  MUFU.EX2 R25, R25 ;  /* 0x0000001900197308 */ /* 0x000e620000000800 */
[----:B--2---:R-:W-:Y:S01]  /*2990*/  @!P5 FMUL R28, R28, R28 ;  /* 0x0000001c1c1cd220 */ /* 0x004fe20000400000 */
[----:B------:R-:W-:-:S02]  /*29a0*/  FMNMX R0, R74, R3, !PT ;  /* 0x000000034a007209 */ /* 0x000fc40007800000 */
[----:B------:R-:W-:Y:S02]  /*29b0*/  FSETP.GEU.AND P5, PT, R10, -126, PT ;  /* 0xc2fc00000a00780b */ /* 0x000fe40003fae000 */
[----:B------:R-:W-:Y:S02]  /*29c0*/  FMNMX R3, R75, R0, !PT ;  /* 0x000000004b037209 */ /* 0x000fe40007800000 */
[----:B------:R-:W2:Y:S01]  /*29d0*/  MUFU.EX2 R36, R36 ;  /* 0x0000002400247308 */ /* 0x000ea20000000800 */
[----:B---3--:R-:W-:Y:S01]  /*29e0*/  @!P4 FMUL R21, R21, R21 ;  /* 0x000000151515c220 */ /* 0x008fe20000400000 */
[----:B------:R-:W-:Y:S01]  /*29f0*/  FSETP.GEU.AND P4, PT, R33, -126, PT ;  /* 0xc2fc00002100780b */ /* 0x000fe20003f8e000 */
[----:B------:R-:W-:Y:S01]  /*2a00*/  @!P3 FMUL R12, R12, 0.5 ;  /* 0x3f0000000c0cb820 */ /* 0x000fe20000400000 */
[----:B------:R-:W-:-:S04]  /*2a10*/  FMNMX R0, R78, R3, !PT ;  /* 0x000000034e007209 */ /* 0x000fc80007800000 */
        /* <DEDUP_REMOVED lines=9> */
[----:B------:R-:W-:-:S02]  /*2ab0*/  FSETP.GEU.AND P1, PT, R41, -126, PT ;  /* 0xc2fc00002900780b */ /* 0x000fc40003f2e000 */
[----:B------:R-:W-:-:S04]  /*2ac0*/  FMNMX R3, R83, R0, !PT ;  /* 0x0000000053037209 */ /* 0x000fc80007800000 */
[----:B------:R-:W2:Y:S01]  /*2ad0*/  MUFU.EX2 R10, R10 ;  /* 0x0000000a000a7308 */ /* 0x000ea20000000800 */
[----:B---3--:R-:W-:Y:S01]  /*2ae0*/  @!P2 FMUL R15, R15, R15 ;  /* 0x0000000f0f0fa220 */ /* 0x008fe20000400000 */
[----:B------:R-:W-:Y:S01]  /*2af0*/  FSETP.GEU.AND P2, PT, R29, -126, PT ;  /* 0xc2fc00001d00780b */ /* 0x000fe20003f4e000 */
[----:B------:R-:W-:Y:S01]  /*2b00*/  @!P6 FMUL R40, R40, 0.5 ;  /* 0x3f0000002828e820 */ /* 0x000fe20000400000 */
[----:B------:R-:W-:-:S03]  /*2b10*/  FMNMX R0, R86, R3, !PT ;  /* 0x0000000356007209 */ /* 0x000fc60007800000 */
[----:B------:R-:W-:Y:S01]  /*2b20*/  @!P1 FMUL R41, R41, 0.5 ;  /* 0x3f00000029299820 */ /* 0x000fe20000400000 */
[----:B------:R-:W3:Y:S01]  /*2b30*/  MUFU.EX2 R33, R33 ;  /* 0x0000002100217308 */ /* 0x000ee20000000800 */
[----:B------:R-:W-:Y:S01]  /*2b40*/  FMNMX R0, R87, R0, !PT ;  /* 0x0000000057007209 */ /* 0x000fe20007800000 */
[----:B-1----:R-:W-:Y:S01]  /*2b50*/  @!P3 FMUL R12, R12, R12 ;  /* 0x0000000c0c0cb220 */ /* 0x002fe20000400000 */
[----:B------:R-:W-:-:S03]  /*2b60*/  FSETP.GEU.AND P3, PT, R45, -126, PT ;  /* 0xc2fc00002d00780b */ /* 0x000fc60003f6e000 */
[----:B------:R-:W1:Y:S01]  /*2b70*/  SHFL.BFLY PT, R3, R0, 0x1, 0x1f ;  /* 0x0c201f0000037f89 */ /* 0x000e6200000e0000 */
[----:B------:R-:W-:Y:S01]  /*2b80*/  @!P2 FMUL R29, R29, 0.5 ;  /* 0x3f0000001d1da820 */ /* 0x000fe20000400000 */
[----:B------:R-:W4:Y:S01]  /*2b90*/  MUFU.EX2 R41, R41 ;  /* 0x0000002900297308 */ /* 0x000f220000000800 */
[----:B--2---:R-:W-:Y:S01]  /*2ba0*/  @!P5 FMUL R10, R10, R10 ;  /* 0x0000000a0a0ad220 */ /* 0x004fe20000400000 */
[----:B------:R-:W-:-:S06]  /*2bb0*/  FSETP.GEU.AND P5, PT, R37, -126, PT ;  /* 0xc2fc00002500780b */ /* 0x000fcc0003fae000 */
[----:B------:R-:W2:Y:S01]  /*2bc0*/  MUFU.EX2 R40, R40 ;  /* 0x0000002800287308 */ /* 0x000ea20000000800 */
[----:B---3--:R-:W-:Y:S01]  /*2bd0*/  @!P4 FMUL R33, R33, R33 ;  /* 0x000000212121c220 */ /* 0x008fe20000400000 */
[----:B------:R-:W-:Y:S01]  /*2be0*/  FSETP.GEU.AND P4, PT, R65, -126, PT ;  /* 0xc2fc00004100780b */ /* 0x000fe20003f8e000 */
[----:B------:R-:W-:-:S04]  /*2bf0*/  @!P3 FMUL R45, R45, 0.5 ;  /* 0x3f0000002d2db820 */ /* 0x000fc80000400000 */
[----:B------:R-:W-:Y:S01]  /*2c00*/  @!P5 FMUL R37, R37, 0.5 ;  /* 0x3f0000002525d820 */ /* 0x000fe20000400000 */
[----:B------:R-:W3:Y:S01]  /*2c10*/  MUFU.EX2 R29, R29 ;  /* 0x0000001d001d7308 */ /* 0x000ee20000000800 */
[----:B----4-:R-:W-:Y:S01]  /*2c20*/  @!P1 FMUL R41, R41, R41 ;  /* 0x0000002929299220 */ /* 0x010fe20000400000 */
[----:B------:R-:W-:Y:S02]  /*2c30*/  FSETP.GEU.AND P1, PT, R72, -126, PT ;  /* 0xc2fc00004800780b */ /* 0x000fe40003f2e000 */
[----:B-1----:R-:W-:-:S03]  /*2c40*/  FMNMX R3, R0, R3, !PT ;  /* 0x0000000300037209 */ /* 0x002fc60007800000 */
[----:B------:R-:W-:Y:S01]  /*2c50*/  @!P4 FMUL R65, R65, 0.5 ;  /* 0x3f0000004141c820 */ /* 0x000fe20000400000 */
[----:B------:R-:W1:Y:S01]  /*2c60*/  MUFU.EX2 R45, R45 ;  /* 0x0000002d002d7308 */ /* 0x000e620000000800 */
[----:B--2---:R-:W-:Y:S01]  /*2c70*/  @!P6 FMUL R40, R40, R40 ;  /* 0x000000282828e220 */ /* 0x004fe20000400000 */
[----:B------:R-:W-:Y:S01]  /*2c80*/  FSETP.GEU.AND P6, PT, R69, -126, PT ;  /* 0xc2fc00004500780b */ /* 0x000fe20003fce000 */
[----:B------:R-:W2:Y:S04]  /*2c90*/  SHFL.BFLY PT, R6, R3, 0x2, 0x1f ;  /* 0x0c401f0003067f89 */ /* 0x000ea800000e0000 */
[----:B------:R-:W-:Y:S01]  /*2ca0*/  @!P1 FMUL R72, R72, 0.5 ;  /* 0x3f00000048489820 */ /* 0x000fe20000400000 */
[----:B------:R-:W4:Y:S01]  /*2cb0*/  MUFU.EX2 R37, R37 ;  /* 0x0000002500257308 */ /* 0x000f220000000800 */
[----:B---3--:R-:W-:Y:S01]  /*2cc0*/  @!P2 FMUL R29, R29, R29 ;  /* 0x0000001d1d1da220 */ /* 0x008fe20000400000 */
[----:B------:R-:W-:-:S05]  /*2cd0*/  FSETP.GEU.AND P2, PT, R14, -126, PT ;  /* 0xc2fc00000e00780b */ /* 0x000fca0003f4e000 */
[----:B------:R-:W-:Y:S01]  /*2ce0*/  @!P6 FMUL R69, R69, 0.5 ;  /* 0x3f0000004545e820 */ /* 0x000fe20000400000 */
[----:B------:R-:W3:Y:S01]  /*2cf0*/  MUFU.EX2 R53, R72 ;  /* 0x0000004800357308 */ /* 0x000ee20000000800 */
[----:B-1----:R-:W-:Y:S01]  /*2d00*/  @!P3 FMUL R45, R45, R45 ;  /* 0x0000002d2d2db220 */ /* 0x002fe20000400000 */
[----:B------:R-:W-:-:S05]  /*2d10*/  FSETP.GEU.AND P3, PT, R76, -126, PT ;  /* 0xc2fc00004c00780b */ /* 0x000fca0003f6e000 */
[----:B------:R-:W-:Y:S01]  /*2d20*/  @!P2 FMUL R14, R14, 0.5 ;  /* 0x3f0000000e0ea820 */ /* 0x000fe20000400000 */
[----:B------:R-:W1:Y:S01]  /*2d30*/  MUFU.EX2 R44, R65 ;  /* 0x00000041002c7308 */ /* 0x000e620000000800 */
[----:B----4-:R-:W-:Y:S01]  /*2d40*/  @!P5 FMUL R37, R37, R37 ;  /* 0x000000252525d220 */ /* 0x010fe20000400000 */
[----:B------:R-:W-:Y:S02]  /*2d50*/  FSETP.GEU.AND P5, PT, R68, -126, PT ;  /* 0xc2fc00004400780b */ /* 0x000fe40003fae000 */
[----:B--2---:R-:W-:-:S03]  /*2d60*/  FMNMX R6, R3, R6, !PT ;  /* 0x0000000603067209 */ /* 0x004fc60007800000 */
[----:B------:R-:W-:Y:S01]  /*2d70*/  @!P3 FMUL R76, R76, 0.5 ;  /* 0x3f0000004c4cb820 */ /* 0x000fe20000400000 */
[----:B------:R-:W2:Y:S01]  /*2d80*/  MUFU.EX2 R48, R69 ;  /* 0x0000004500307308 */ /* 0x000ea20000000800 */
        /* <DEDUP_REMOVED lines=8> */
[----:B--2---:R-:W-:Y:S01]  /*2e10*/  @!P6 FMUL R48, R48, R48 ;  /* 0x000000303030e220 */ /* 0x004fe20000400000 */
[----:B------:R-:W-:-:S04]  /*2e20*/  FSETP.NEU.AND P6, PT, R6, -INF , PT ;  /* 0xff8000000600780b */ /* 0x000fc80003fcd000 */
[----:B------:R-:W-:Y:S01]  /*2e30*/  FSEL R0, R6, RZ, P6 ;  /* 0x000000ff06007208 */ /* 0x000fe20003000000 */
[----:B------:R-:W-:Y:S01]  /*2e40*/  @!P4 FMUL R77, R77, 0.5 ;  /* 0x3f0000004d4dc820 */ /* 0x000fe20000400000 */
[----:B------:R-:W2:Y:S01]  /*2e50*/  MUFU.EX2 R20, R81 ;  /* 0x0000005100147308 */ /* 0x000ea20000000800 */
[----:B---3--:R-:W-:Y:S01]  /*2e60*/  @!P2 FMUL R14, R14, R14 ;  /* 0x0000000e0e0ea220 */ /* 0x008fe20000400000 */
[----:B------:R-:W-:Y:S01]  /*2e70*/  FSETP.GEU.AND P2, PT, R73, -126, PT ;  /* 0xc2fc00004900780b */ /* 0x000fe20003f4e000 */
[----:B------:R-:W-:Y:S01]  /*2e80*/  FMUL R0, R0, UR6 ;  /* 0x0000000600007c20 */ /* 0x000fe20008400000 */
[----:B------:R-:W-:-:S03]  /*2e90*/  FSETP.GEU.AND P6, PT, R84, -126, PT ;  /* 0xc2fc00005400780b */ /* 0x000fc60003fce000 */
[--C-:B------:R-:W-:Y:S01]  /*2ea0*/  FFMA R26, R26, UR6, -R0.reuse ;  /* 0x000000061a1a7c23 */ /* 0x100fe20008000800 */
[----:B------:R-:W3:Y:S01]  /*2eb0*/  MUFU.EX2 R49, R68 ;  /* 0x0000004400317308 */ /* 0x000ee20000000800 */
[--C-:B------:R-:W-:Y:S01]  /*2ec0*/  FFMA R65, R31, UR6, -R0.reuse ;  /* 0x000000061f417c23 */ /* 0x100fe20008000800 */
[--C-:B------:R-:W-:Y:S01]  /*2ed0*/  FFMA R3, R27, UR6, -R0.reuse ;  /* 0x000000061b037c23 */ /* 0x100fe20008000800 */
[----:B-1----:R-:W-:Y:S01]  /*2ee0*/  @!P3 FMUL R57, R57, R57 ;  /* 0x000000393939b220 */ /* 0x002fe20000400000 */
[----:B------:R-:W-:Y:S01]  /*2ef0*/  FSETP.GEU.AND P3, PT, R26, -126, PT ;  /* 0xc2fc00001a00780b */ /* 0x000fe20003f6e000 */
[--C-:B------:R-:W-:Y:S01]  /*2f00*/  FFMA R38, R38, UR6, -R0.reuse ;  /* 0x0000000626267c23 */ /* 0x100fe20008000800 */
[--C-:B------:R-:W-:Y:S01]  /*2f10*/  FFMA R30, R30, UR6, -R0.reuse ;  /* 0x000000061e1e7c23 */ /* 0x100fe20008000800 */
[----:B------:R-:W-:Y:S01]  /*2f20*/  @!P2 FMUL R73, R73, 0.5 ;  /* 0x3f0000004949a820 */ /* 0x000fe20000400000 */
[----:B------:R-:W1:Y:S01]  /*2f30*/  MUFU.EX2 R56, R77 ;  /* 0x0000004d00387308 */ /* 0x000e620000000800 */
[----:B--2---:R-:W-:Y:S01]  /*2f40*/  @!P1 FMUL R20, R20, R20 ;  /* 0x0000001414149220 */ /* 0x004fe20000400000 */
[----:B------:R-:W-:Y:S01]  /*2f50*/  FSETP.GEU.AND P1, PT, R65, -126, PT ;  /* 0xc2fc00004100780b */ /* 0x000fe20003f2e000 */
[----:B------:R-:W-:Y:S01]  /*2f60*/  @!P6 FMUL R84, R84, 0.5 ;  /* 0x3f0000005454e820 */ /* 0x000fe20000400000 */
[--C-:B------:R-:W-:Y:S01]  /*2f70*/  FFMA R34, R34, UR6, -R0.reuse ;  /* 0x0000000622227c23 */ /* 0x100fe20008000800 */
[--C-:B------:R-:W-:Y:S01]  /*2f80*/  FFMA R69, R35, UR6, -R0.reuse ;  /* 0x0000000623457c23 */ /* 0x100fe20008000800 */
[--C-:B------:R-:W-:Y:S01]  /*2f90*/  FFMA R50, R50, UR6, -R0.reuse ;  /* 0x0000000632327c23 */ /* 0x100fe20008000800 */
[--C-:B------:R-:W-:Y:S01]  /*2fa0*/  FFMA R42, R42, UR6, -R0.reuse ;  /* 0x000000062a2a7c23 */ /* 0x100fe20008000800 */
[----:B------:R-:W2:Y:S01]  /*2fb0*/  MUFU.EX2 R52, R73 ;  /* 0x0000004900347308 */ /* 0x000ea20000000800 */
[----:B---3--:R-:W-:Y:S01]  /*2fc0*/  @!P5 FMUL R49, R49, R49 ;  /* 0x000000313131d220 */ /* 0x008fe20000400000 */
[----:B------:R-:W-:Y:S01]  /*2fd0*/  FSETP.GEU.AND P5, PT, R80, -126, PT ;  /* 0xc2fc00005000780b */ /* 0x000fe20003fae000 */
[----:B------:R-:W-:Y:S01]  /*2fe0*/  @!P3 FMUL R26, R26, 0.5 ;  /* 0x3f0000001a1ab820 */ /* 0x000fe20000400000 */
[--C-:B------:R-:W-:Y:S01]  /*2ff0*/  FFMA R46, R46, UR6, -R0.reuse ;  /* 0x000000062e2e7c23 */ /* 0x100fe20008000800 */
[--C-:B------:R-:W-:Y:S01]  /*3000*/  FFMA R67, R67, UR6, -R0.reuse ;  /* 0x0000000643437c23 */ /* 0x100fe20008000800 */
[--C-:B------:R-:W-:Y:S01]  /*3010*/  FFMA R54, R54, UR6, -R0.reuse ;  /* 0x0000000636367c23 */ /* 0x100fe20008000800 */
[----:B------:R-:W-:Y:S01]  /*3020*/  @!P1 FMUL R65, R65, 0.5 ;  /* 0x3f00000041419820 */ /* 0x000fe20000400000 */
[----:B------:R3:W4:Y:S01]  /*3030*/  MUFU.EX2 R31, R26 ;  /* 0x0000001a001f7308 */ /* 0x0007220000000800 */
[----:B-1----:R-:W-:Y:S01]  /*3040*/  @!P4 FMUL R56, R56, R56 ;  /* 0x000000383838c220 */ /* 0x002fe20000400000 */
[----:B------:R-:W-:Y:S01]  /*3050*/  FSETP.GEU.AND P4, PT, R3, -126, PT ;  /* 0xc2fc00000300780b */ /* 0x000fe20003f8e000 */
[--C-:B------:R-:W-:Y:S01]  /*3060*/  FFMA R75, R75, UR6, -R0.reuse ;  /* 0x000000064b4b7c23 */ /* 0x100fe20008000800 */
[--C-:B------:R-:W-:Y:S01]  /*3070*/  FFMA R83, R83, UR6, -R0.reuse ;  /* 0x0000000653537c23 */ /* 0x100fe20008000800 */
[--C-:B------:R-:W-:Y:S01]  /*3080*/  FFMA R71, R71, UR6, -R0.reuse ;  /* 0x0000000647477c23 */ /* 0x100fe20008000800 */
[--C-:B------:R-:W-:Y:S01]  /*3090*/  FFMA R78, R78, UR6, -R0.reuse ;  /* 0x000000064e4e7c23 */ /* 0x100fe20008000800 */
[----:B------:R-:W-:Y:S01]  /*30a0*/  @!P5 FMUL R80, R80, 0.5 ;  /* 0x3f0000005050d820 */ /* 0x000fe20000400000 */
[----:B------:R-:W1:Y:S01]  /*30b0*/  MUFU.EX2 R68, R65 ;  /* 0x0000004100447308 */ /* 0x000e620000000800 */
[----:B--2---:R-:W-:Y:S01]  /*30c0*/  @!P2 FMUL R52, R52, R52 ;  /* 0x000000343434a220 */ /* 0x004fe20000400000 */
[----:B------:R-:W-:Y:S01]  /*30d0*/  FSETP.GEU.AND P2, PT, R85, -126, PT ;  /* 0xc2fc00005500780b */ /* 0x000fe20003f4e000 */
[--C-:B---3--:R-:W-:Y:S01]  /*30e0*/  FFMA R26, R43, UR6, -R0.reuse ;  /* 0x000000062b1a7c23 */ /* 0x108fe20008000800 */
[--C-:B------:R-:W-:Y:S01]  /*30f0*/  FFMA R79, R79, UR6, -R0.reuse ;  /* 0x000000064f4f7c23 */ /* 0x100fe20008000800 */
[----:B------:R-:W-:Y:S01]  /*3100*/  FFMA R86, R86, UR6, -R0 ;  /* 0x0000000656567c23 */ /* 0x000fe20008000800 */
[----:B------:R-:W-:Y:S01]  /*3110*/  FADD R73, R29, R20 ;  /* 0x000000141d497221 */ /* 0x000fe20000000000 */
[----:B------:R-:W-:Y:S01]  /*3120*/  @!P4 FMUL R3, R3, 0.5 ;  /* 0x3f0000000303c820 */ /* 0x000fe20000400000 */
[----:B------:R-:W2:Y:S01]  /*3130*/  MUFU.EX2 R61, R80 ;  /* 0x00000050003d7308 */ /* 0x000ea20000000800 */
[----:B----4-:R-:W-:Y:S01]  /*3140*/  @!P3 FMUL R31, R31, R31 ;  /* 0x0000001f1f1fb220 */ /* 0x010fe20000400000 */
[----:B------:R-:W-:-:S05]  /*3150*/  FSETP.GEU.AND P3, PT, R38, -126, PT ;  /* 0xc2fc00002600780b */ /* 0x000fca0003f6e000 */
[----:B------:R-:W-:Y:S01]  /*3160*/  @!P2 FMUL R85, R85, 0.5 ;  /* 0x3f0000005555a820 */ /* 0x000fe20000400000 */
[----:B------:R-:W3:Y:S01]  /*3170*/  MUFU.EX2 R27, R84 ;  /* 0x00000054001b7308 */ /* 0x000ee20000000800 */
[----:B-1----:R-:W-:Y:S01]  /*3180*/  @!P1 FMUL R68, R68, R68 ;  /* 0x0000004444449220 */ /* 0x002fe20000400000 */
[----:B------:R-:W-:-:S05]  /*3190*/  FSETP.GEU.AND P1, PT, R26, -126, PT ;  /* 0xc2fc00001a00780b */ /* 0x000fca0003f2e000 */
[----:B------:R-:W-:Y:S01]  /*31a0*/  @!P3 FMUL R38, R38, 0.5 ;  /* 0x3f0000002626b820 */ /* 0x000fe20000400000 */
[----:B------:R1:W4:Y:S01]  /*31b0*/  MUFU.EX2 R64, R3 ;  /* 0x0000000300407308 */ /* 0x0003220000000800 */
[----:B--2---:R-:W-:Y:S01]  /*31c0*/  @!P5 FMUL R61, R61, R61 ;  /* 0x0000003d3d3dd220 */ /* 0x004fe20000400000 */
[----:B------:R-:W-:-:S05]  /*31d0*/  FSETP.GEU.AND P5, PT, R30, -126, PT ;  /* 0xc2fc00001e00780b */ /* 0x000fca0003fae000 */
[----:B------:R-:W-:Y:S01]  /*31e0*/  @!P1 FMUL R26, R26, 0.5 ;  /* 0x3f0000001a1a9820 */ /* 0x000fe20000400000 */
[----:B------:R-:W2:Y:S01]  /*31f0*/  MUFU.EX2 R60, R85 ;  /* 0x00000055003c7308 */ /* 0x000ea20000000800 */
[----:B-1----:R-:W-:Y:S01]  /*3200*/  FFMA R3, R39, UR6, -R0 ;  /* 0x0000000627037c23 */ /* 0x002fe20008000800 */
[----:B---3--:R-:W-:Y:S01]  /*3210*/  @!P6 FMUL R27, R27, R27 ;  /* 0x0000001b1b1be220 */ /* 0x008fe20000400000 */
[----:B------:R-:W-:-:S04]  /*3220*/  FSETP.GEU.AND P6, PT, R34, -126, PT ;  /* 0xc2fc00002200780b */ /* 0x000fc80003fce000 */
[----:B------:R-:W-:Y:S01]  /*3230*/  @!P5 FMUL R30, R30, 0.5 ;  /* 0x3f0000001e1ed820 */ /* 0x000fe20000400000 */
[----:B------:R1:W3:Y:S01]  /*3240*/  MUFU.EX2 R43, R38 ;  /* 0x00000026002b7308 */ /* 0x0002e20000000800 */
[----:B----4-:R-:W-:Y:S01]  /*3250*/  @!P4 FMUL R64, R64, R64 ;  /* 0x000000404040c220 */ /* 0x010fe20000400000 */
[----:B------:R-:W-:-:S06]  /*3260*/  FSETP.GEU.AND P4, PT, R3, -126, PT ;  /* 0xc2fc00000300780b */ /* 0x000fcc0003f8e000 */
[----:B------:R-:W-:Y:S01]  /*3270*/  @!P6 FMUL R34, R34, 0.5 ;  /* 0x3f0000002222e820 */ /* 0x000fe20000400000 */
[----:B------:R4:W5:Y:S01]  /*3280*/  MUFU.EX2 R80, R26 ;  /* 0x0000001a00507308 */ /* 0x0009620000000800 */
[----:B--2---:R-:W-:Y:S01]  /*3290*/  @!P2 FMUL R60, R60, R60 ;  /* 0x0000003c3c3ca220 */ /* 0x004fe20000400000 */
[----:B------:R-:W-:Y:S01]  /*32a0*/  FSETP.GEU.AND P2, PT, R69, -126, PT ;  /* 0xc2fc00004500780b */ /* 0x000fe20003f4e000 */
[----:B-1----:R-:W-:-:S03]  /*32b0*/  FFMA R38, R62, UR6, -R0 ;  /* 0x000000063e267c23 */ /* 0x002fc60008000800 */
[----:B------:R-:W-:Y:S02]  /*32c0*/  @!P4 FMUL R3, R3, 0.5 ;  /* 0x3f0000000303c820 */ /* 0x000fe40000400000 */
[----:B------:R1:W2:Y:S01]  /*32d0*/  MUFU.EX2 R35, R30 ;  /* 0x0000001e00237308 */ /* 0x0002a20000000800 */
[----:B----4-:R-:W-:Y:S01]  /*32e0*/  FFMA R26, R55, UR6, -R0 ;  /* 0x00000006371a7c23 */ /* 0x010fe20008000800 */
[----:B---3--:R-:W-:Y:S01]  /*32f0*/  @!P3 FMUL R43, R43, R43 ;  /* 0x0000002b2b2bb220 */ /* 0x008fe20000400000 */
[----:B------:R-:W-:-:S04]  /*3300*/  FSETP.GEU.AND P3, PT, R50, -126, PT ;  /* 0xc2fc00003200780b */ /* 0x000fc80003f6e000 */
[----:B------:R-:W-:Y:S01]  /*3310*/  @!P2 FMUL R69, R69, 0.5 ;  /* 0x3f0000004545a820 */ /* 0x000fe20000400000 */
[----:B------:R3:W4:Y:S01]  /*3320*/  MUFU.EX2 R39, R34 ;  /* 0x0000002200277308 */ /* 0x0007220000000800 */
[----:B-----5:R-:W-:Y:S01]  /*3330*/  @!P1 FMUL R80, R80, R80 ;  /* 0x0000005050509220 */ /* 0x020fe20000400000 */
[----:B------:R-:W-:Y:S01]  /*3340*/  FSETP.GEU.AND P1, PT, R26, -126, PT ;  /* 0xc2fc00001a00780b */ /* 0x000fe20003f2e000 */
[----:B-1----:R-:W-:-:S05]  /*3350*/  FFMA R30, R47, UR6, -R0 ;  /* 0x000000062f1e7c23 */ /* 0x002fca0008000800 */
[----:B------:R1:W5:Y:S01]  /*3360*/  MUFU.EX2 R76, R3 ;  /* 0x00000003004c7308 */ /* 0x0003620000000800 */
[----:B--2---:R-:W-:Y:S01]  /*3370*/  @!P5 FMUL R35, R35, R35 ;  /* 0x000000232323d220 */ /* 0x004fe20000400000 */
[----:B------:R-:W-:Y:S01]  /*3380*/  FSETP.GEU.AND P5, PT, R42, -126, PT ;  /* 0xc2fc00002a00780b */ /* 0x000fe20003fae000 */
[----:B------:R-:W-:Y:S01]  /*3390*/  @!P3 FMUL R50, R50, 0.5 ;  /* 0x3f0000003232b820 */ /* 0x000fe20000400000 */
[----:B---3--:R-:W-:-:S03]  /*33a0*/  FFMA R34, R58, UR6, -R0 ;  /* 0x000000063a227c23 */ /* 0x008fc60008000800 */
[----:B------:R-:W-:Y:S01]  /*33b0*/  @!P1 FMUL R26, R26, 0.5 ;  /* 0x3f0000001a1a9820 */ /* 0x000fe20000400000 */
[----:B------:R2:W3:Y:S01]  /*33c0*/  MUFU.EX2 R72, R69 ;  /* 0x0000004500487308 */ /* 0x0004e20000000800 */
[----:B-1----:R-:W-:Y:S01]  /*33d0*/  FFMA R3, R51, UR6, -R0 ;  /* 0x0000000633037c23 */ /* 0x002fe20008000800 */
[----:B----4-:R-:W-:Y:S01]  /*33e0*/  @!P6 FMUL R39, R39, R39 ;  /* 0x000000272727e220 */ /* 0x010fe20000400000 */
[----:B------:R-:W-:-:S04]  /*33f0*/  FSETP.GEU.AND P6, PT, R46, -126, PT ;  /* 0xc2fc00002e00780b */ /* 0x000fc80003fce000 */
[----:B------:R-:W-:Y:S01]  /*3400*/  @!P5 FMUL R42, R42, 0.5 ;  /* 0x3f0000002a2ad820 */ /* 0x000fe20000400000 */
[----:B------:R-:W1:Y:S01]  /*3410*/  MUFU.EX2 R55, R50 ;  /* 0x0000003200377308 */ /* 0x000e620000000800 */
[----:B-----5:R-:W-:Y:S01]  /*3420*/  @!P4 FMUL R76, R76, R76 ;  /* 0x0000004c4c4cc220 */ /* 0x020fe20000400000 */
[----:B------:R-:W-:Y:S01]  /*3430*/  FSETP.GEU.AND P4, PT, R3, -126, PT ;  /* 0xc2fc00000300780b */ /* 0x000fe20003f8e000 */
[----:B--2---:R-:W-:Y:S01]  /*3440*/  FADD R69, R36, R61 ;  /* 0x0000003d24457221 */ /* 0x004fe20000000000 */
[----:B------:R-:W-:-:S04]  /*3450*/  F2FP.F16.F32.PACK_AB R36, R29, R36 ;  /* 0x000000241d24723e */ /* 0x000fc800000000ff */
[----:B------:R-:W-:Y:S01]  /*3460*/  @!P6 FMUL R46, R46, 0.5 ;  /* 0x3f0000002e2ee820 */ /* 0x000fe20000400000 */
[----:B------:R2:W4:Y:S01]  /*3470*/  MUFU.EX2 R62, R26 ;  /* 0x0000001a003e7308 */ /* 0x0005220000000800 */
[----:B---3--:R-:W-:Y:S01]  /*3480*/  @!P2 FMUL R72, R72, R72 ;  /* 0x000000484848a220 */ /* 0x008fe20000400000 */
[----:B------:R-:W-:-:S04]  /*3490*/  FSETP.GEU.AND P2, PT, R30, -126, PT ;  /* 0xc2fc00001e00780b */ /* 0x000fc80003f4e000 */
[----:B------:R-:W-:Y:S01]  /*34a0*/  @!P4 FMUL R3, R3, 0.5 ;  /* 0x3f0000000303c820 */ /* 0x000fe20000400000 */
[----:B------:R-:W-:Y:S01]  /*34b0*/  F2FP.F16.F32.PACK_AB R29, R72, R39 ;  /* 0x00000027481d723e */ /* 0x000fe200000000ff */
[----:B------:R3:W5:Y:S01]  /*34c0*/  MUFU.EX2 R47, R42 ;  /* 0x0000002a002f7308 */ /* 0x0007620000000800 */
[----:B-1----:R-:W-:Y:S01]  /*34d0*/  @!P3 FMUL R55, R55, R55 ;  /* 0x000000373737b220 */ /* 0x002fe20000400000 */
[----:B------:R-:W-:Y:S01]  /*34e0*/  FSETP.GEU.AND P3, PT, R38, -126, PT ;  /* 0xc2fc00002600780b */ /* 0x000fe20003f6e000 */
[----:B--2---:R-:W-:-:S04]  /*34f0*/  FFMA R26, R70, UR6, -R0 ;  /* 0x00000006461a7c23 */ /* 0x004fc80008000800 */
[----:B------:R-:W-:Y:S01]  /*3500*/  @!P2 FMUL R30, R30, 0.5 ;  /* 0x3f0000001e1ea820 */ /* 0x000fe20000400000 */
[----:B------:R-:W1:Y:S01]  /*3510*/  MUFU.EX2 R51, R46 ;  /* 0x0000002e00337308 */ /* 0x000e620000000800 */
[----:B----4-:R-:W-:Y:S01]  /*3520*/  @!P1 FMUL R62, R62, R62 ;  /* 0x0000003e3e3e9220 */ /* 0x010fe20000400000 */
[----:B------:R-:W-:Y:S01]  /*3530*/  FSETP.GEU.AND P1, PT, R67, -126, PT ;  /* 0xc2fc00004300780b */ /* 0x000fe20003f2e000 */
[----:B---3--:R-:W-:-:S04]  /*3540*/  FFMA R42, R66, UR6, -R0 ;  /* 0x00000006422a7c23 */ /* 0x008fc80008000800 */
[----:B------:R-:W-:Y:S01]  /*3550*/  @!P3 FMUL R38, R38, 0.5 ;  /* 0x3f0000002626b820 */ /* 0x000fe20000400000 */
[----:B------:R2:W3:Y:S01]  /*3560*/  MUFU.EX2 R58, R3 ;  /* 0x00000003003a7308 */ /* 0x0004e20000000800 */
[----:B-----5:R-:W-:Y:S01]  /*3570*/  @!P5 FMUL R47, R47, R47 ;  /* 0x0000002f2f2fd220 */ /* 0x020fe20000400000 */
[----:B------:R-:W-:-:S05]  /*3580*/  FSETP.GEU.AND P5, PT, R54, -126, PT ;  /* 0xc2fc00003600780b */ /* 0x000fca0003fae000 */
[----:B------:R-:W-:Y:S01]  /*3590*/  @!P1 FMUL R67, R67, 0.5 ;  /* 0x3f00000043439820 */ /* 0x000fe20000400000 */
[----:B------:R4:W5:Y:S01]  /*35a0*/  MUFU.EX2 R84, R30 ;  /* 0x0000001e00547308 */ /* 0x0009620000000800 */
[----:B--2---:R-:W-:Y:S01]  /*35b0*/  FFMA R3, R63, UR6, -R0 ;  /* 0x000000063f037c23 */ /* 0x004fe20008000800 */
[----:B-1----:R-:W-:Y:S01]  /*35c0*/  @!P6 FMUL R51, R51, R51 ;  /* 0x000000333333e220 */ /* 0x002fe20000400000 */
[----:B------:R-:W-:-:S04]  /*35d0*/  FSETP.GEU.AND P6, PT, R34, -126, PT ;  /* 0xc2fc00002200780b */ /* 0x000fc80003fce000 */
[----:B------:R-:W-:Y:S01]  /*35e0*/  @!P5 FMUL R54, R54, 0.5 ;  /* 0x3f0000003636d820 */ /* 0x000fe20000400000 */
[----:B------:R-:W1:Y:S01]  /*35f0*/  MUFU.EX2 R66, R38 ;  /* 0x0000002600427308 */ /* 0x000e620000000800 */
[----:B---3--:R-:W-:Y:S01]  /*3600*/  @!P4 FMUL R58, R58, R58 ;  /* 0x0000003a3a3ac220 */ /* 0x008fe20000400000 */
[----:B------:R-:W-:Y:S01]  /*3610*/  FSETP.GEU.AND P4, PT, R3, -126, PT ;  /* 0xc2fc00000300780b */ /* 0x000fe20003f8e000 */
[----:B----4-:R-:W-:-:S05]  /*3620*/  FFMA R30, R59, UR6, -R0 ;  /* 0x000000063b1e7c23 */ /* 0x010fca0008000800 */
[----:B------:R-:W-:Y:S01]  /*3630*/  @!P6 FMUL R34, R34, 0.5 ;  /* 0x3f0000002222e820 */ /* 0x000fe20000400000 */
[----:B------:R-:W2:Y:S01]  /*3640*/  MUFU.EX2 R59, R54 ;  /* 0x00000036003b7308 */ /* 0x000ea20000000800 */
[----:B-----5:R-:W-:Y:S01]  /*3650*/  @!P2 FMUL R84, R84, R84 ;  /* 0x000000545454a220 */ /* 0x020fe20000400000 */
[----:B------:R-:W-:-:S04]  /*3660*/  FSETP.GEU.AND P2, PT, R30, -126, PT ;  /* 0xc2fc00001e00780b */ /* 0x000fc80003f4e000 */
[----:B------:R-:W-:Y:S02]  /*3670*/  @!P4 FMUL R3, R3, 0.5 ;  /* 0x3f0000000303c820 */ /* 0x000fe40000400000 */
[----:B------:R3:W4:Y:S01]  /*3680*/  MUFU.EX2 R88, R34 ;  /* 0x0000002200587308 */ /* 0x0007220000000800 */
[----:B-1----:R-:W-:Y:S01]  /*3690*/  @!P3 FMUL R66, R66, R66 ;  /* 0x000000424242b220 */ /* 0x002fe20000400000 */
[----:B------:R-:W-:-:S05]  /*36a0*/  FSETP.GEU.AND P3, PT, R75, -126, PT ;  /* 0xc2fc00004b00780b */ /* 0x000fca0003f6e000 */
[----:B------:R-:W-:Y:S01]  /*36b0*/  @!P2 FMUL R30, R30, 0.5 ;  /* 0x3f0000001e1ea820 */ /* 0x000fe20000400000 */
[----:B------:R1:W5:Y:S01]  /*36c0*/  MUFU.EX2 R65, R3 ;  /* 0x0000000300417308 */ /* 0x0003620000000800 */
[----:B---3--:R-:W-:Y:S01]  /*36d0*/  FFMA R34, R74, UR6, -R0 ;  /* 0x000000064a227c23 */ /* 0x008fe20008000800 */
[----:B--2---:R-:W-:Y:S01]  /*36e0*/  @!P5 FMUL R59, R59, R59 ;  /* 0x0000003b3b3bd220 */ /* 0x004fe20000400000 */
[----:B------:R-:W-:-:S04]  /*36f0*/  FSETP.GEU.AND P5, PT, R42, -126, PT ;  /* 0xc2fc00002a00780b */ /* 0x000fc80003fae000 */
[----:B------:R-:W-:Y:S01]  /*3700*/  @!P3 FMUL R75, R75, 0.5 ;  /* 0x3f0000004b4bb820 */ /* 0x000fe20000400000 */
[----:B------:R-:W2:Y:S01]  /*3710*/  MUFU.EX2 R67, R67 ;  /* 0x0000004300437308 */ /* 0x000ea20000000800 */
[--C-:B-1----:R-:W-:Y:S01]  /*3720*/  FFMA R3, R82, UR6, -R0.reuse ;  /* 0x0000000652037c23 */ /* 0x102fe20008000800 */
[----:B----4-:R-:W-:Y:S01]  /*3730*/  @!P6 FMUL R88, R88, R88 ;  /* 0x000000585858e220 */ /* 0x010fe20000400000 */
[----:B------:R-:W-:Y:S01]  /*3740*/  FSETP.GEU.AND P6, PT, R34, -126, PT ;  /* 0xc2fc00002200780b */ /* 0x000fe20003fce000 */
[----:B------:R-:W-:Y:S01]  /*3750*/  FFMA R0, R87, UR6, -R0 ;  /* 0x0000000657007c23 */ /* 0x000fe20008000800 */
[----:B------:R-:W-:-:S03]  /*3760*/  USEL UR6, URZ, 0x1, UP0 ;  /* 0x000000013f067887 */ /* 0x000fc60008000000 */
[----:B------:R1:W3:Y:S01]  /*3770*/  MUFU.EX2 R63, R30 ;  /* 0x0000001e003f7308 */ /* 0x0002e20000000800 */
[----:B-----5:R-:W-:Y:S01]  /*3780*/  @!P4 FMUL R65, R65, R65 ;  /* 0x000000414141c220 */ /* 0x020fe20000400000 */
[----:B------:R-:W-:Y:S01]  /*3790*/  FSETP.GEU.AND P4, PT, R3, -126, PT ;  /* 0xc2fc00000300780b */ /* 0x000fe20003f8e000 */
[----:B------:R-:W-:Y:S01]  /*37a0*/  @!P5 FMUL R42, R42, 0.5 ;  /* 0x3f0000002a2ad820 */ /* 0x000fe20000400000 */
[----:B------:R-:W-:-:S04]  /*37b0*/  LOP3.LUT R19, R19, UR6, RZ, 0x3c, !PT ;  /* 0x0000000613137c12 */ /* 0x000fc8000f8e3cff */
[----:B------:R-:W-:Y:S01]  /*37c0*/  @!P6 FMUL R34, R34, 0.5 ;  /* 0x3f0000002222e820 */ /* 0x000fe20000400000 */
[----:B--2---:R-:W-:Y:S01]  /*37d0*/  @!P1 FMUL R67, R67, R67 ;  /* 0x0000004343439220 */ /* 0x004fe20000400000 */
[----:B------:R-:W-:Y:S01]  /*37e0*/  FSETP.GEU.AND P1, PT, R83, -126, PT ;  /* 0xc2fc00005300780b */ /* 0x000fe20003f2e000 */
[----:B------:R-:W2:Y:S01]  /*37f0*/  MUFU.EX2 R70, R42 ;  /* 0x0000002a00467308 */ /* 0x000ea20000000800 */
[----:B-1----:R-:W-:Y:S01]  /*3800*/  FADD R30, R32, R53 ;  /* 0x00000035201e7221 */ /* 0x002fe20000000000 */
[----:B------:R-:W-:Y:S01]  /*3810*/  FADD R54, R72, R67 ;  /* 0x0000004348367221 */ /* 0x000fe20000000000 */
[----:B------:R-:W-:Y:S01]  /*3820*/  F2FP.F16.F32.PACK_AB R32, R21, R32 ;  /* 0x000000201520723e */ /* 0x000fe200000000ff */
[----:B------:R-:W-:Y:S01]  /*3830*/  @!P4 FMUL R3, R3, 0.5 ;  /* 0x3f0000000303c820 */ /* 0x000fe20000400000 */
[----:B---3--:R-:W-:Y:S01]  /*3840*/  @!P2 FMUL R63, R63, R63 ;  /* 0x0000003f3f3fa220 */ /* 0x008fe20000400000 */
[----:B------:R-:W-:Y:S02]  /*3850*/  FSETP.GEU.AND P2, PT, R26, -126, PT ;  /* 0xc2fc00001a00780b */ /* 0x000fe40003f4e000 */
[----:B------:R1:W3:Y:S04]  /*3860*/  MUFU.EX2 R82, R34 ;  /* 0x0000002200527308 */ /* 0x0002e80000000800 */
[----:B------:R-:W-:-:S04]  /*3870*/  @!P1 FMUL R83, R83, 0.5 ;  /* 0x3f00000053539820 */ /* 0x000fc80000400000 */
[----:B------:R-:W4:Y:S01]  /*3880*/  MUFU.EX2 R75, R75 ;  /* 0x0000004b004b7308 */ /* 0x000f220000000800 */
[----:B--2---:R-:W-:Y:S01]  /*3890*/  @!P5 FMUL R70, R70, R70 ;  /* 0x000000464646d220 */ /* 0x004fe20000400000 */
[----:B------:R-:W-:Y:S01]  /*38a0*/  FSETP.GEU.AND P5, PT, R71, -126, PT ;  /* 0xc2fc00004700780b */ /* 0x000fe20003fae000 */
[----:B-1----:R-:W-:Y:S01]  /*38b0*/  FADD R34, R21, R52 ;  /* 0x0000003415227221 */ /* 0x002fe20000000000 */
[----:B------:R-:W-:Y:S01]  /*38c0*/  @!P2 FMUL R26, R26, 0.5 ;  /* 0x3f0000001a1aa820 */ /* 0x000fe20000400000 */
[----:B------:R-:W-:Y:S01]  /*38d0*/  FADD R50, R39, R70 ;  /* 0x0000004627327221 */ /* 0x000fe20000000000 */
[----:B------:R-:W-:Y:S02]  /*38e0*/  F2FP.F16.F32.PACK_AB R39, R62, R59 ;  /* 0x0000003b3e27723e */ /* 0x000fe400000000ff */
[----:B------:R1:W2:Y:S01]  /*38f0*/  MUFU.EX2 R90, R3 ;  /* 0x00000003005a7308 */ /* 0x0002a20000000800 */
[----:B---3--:R-:W-:Y:S01]  /*3900*/  @!P6 FMUL R82, R82, R82 ;  /* 0x000000525252e220 */ /* 0x008fe20000400000 */
[----:B------:R-:W-:-:S05]  /*3910*/  FSETP.GEU.AND P6, PT, R78, -126, PT ;  /* 0xc2fc00004e00780b */ /* 0x000fca0003fce000 */
[----:B------:R-:W-:Y:S01]  /*3920*/  @!P5 FMUL R71, R71, 0.5 ;  /* 0x3f0000004747d820 */ /* 0x000fe20000400000 */
[----:B------:R-:W3:Y:S01]  /*3930*/  MUFU.EX2 R83, R83 ;  /* 0x0000005300537308 */ /* 0x000ee20000000800 */
[----:B----4-:R-:W-:Y:S01]  /*3940*/  @!P3 FMUL R75, R75, R75 ;  /* 0x0000004b4b4bb220 */ /* 0x010fe20000400000 */
[----:B------:R-:W-:Y:S01]  /*3950*/  FSETP.GEU.AND P3, PT, R79, -126, PT ;  /* 0xc2fc00004f00780b */ /* 0x000fe20003f6e000 */
[----:B-1----:R-:W-:Y:S01]  /*3960*/  FADD R3, R24, R37 ;  /* 0x0000002518037221 */ /* 0x002fe20000000000 */
[----:B------:R-:W-:Y:S01]  /*3970*/  F2FP.F16.F32.PACK_AB R24, R9, R24 ;  /* 0x000000180918723e */ /* 0x000fe200000000ff */
[----:B------:R-:W-:Y:S02]  /*3980*/  FADD R87, R80, R75 ;  /* 0x0000004b50577221 */ /* 0x000fe40000000000 */
[----:B------:R-:W-:Y:S01]  /*3990*/  @!P6 FMUL R78, R78, 0.5 ;  /* 0x3f0000004e4ee820 */ /* 0x000fe20000400000 */
[----:B------:R1:W4:Y:S01]  /*39a0*/  MUFU.EX2 R74, R26 ;  /* 0x0000001a004a7308 */ /* 0x0003220000000800 */
[----:B--2---:R-:W-:Y:S01]  /*39b0*/  @!P4 FMUL R90, R90, R90 ;  /* 0x0000005a5a5ac220 */ /* 0x004fe20000400000 */
[----:B------:R-:W-:Y:S01]  /*39c0*/  FSETP.GEU.AND P4, PT, R86, -126, PT ;  /* 0xc2fc00005600780b */ /* 0x000fe20003f8e000 */
[----:B------:R-:W-:Y:S01]  /*39d0*/  FADD R38, R3, R30 ;  /* 0x0000001e03267221 */ /* 0x000fe20000000000 */
[----:B------:R-:W-:Y:S01]  /*39e0*/  FADD R3, R9, R40 ;  /* 0x0000002809037221 */ /* 0x000fe20000000000 */
[----:B------:R-:W-:Y:S01]  /*39f0*/  FADD R30, R13, R44 ;  /* 0x0000002c0d1e7221 */ /* 0x000fe20000000000 */
[----:B------:R-:W-:Y:S01]  /*3a00*/  FADD R89, R55, R90 ;  /* 0x0000005a37597221 */ /* 0x000fe20000000000 */
[----:B------:R-:W-:Y:S01]  /*3a10*/  @!P3 FMUL R79, R79, 0.5 ;  /* 0x3f0000004f4fb820 */ /* 0x000fe20000400000 */
[----:B------:R-:W2:Y:S01]  /*3a20*/  MUFU.EX2 R71, R71 ;  /* 0x0000004700477308 */ /* 0x000ea20000000800 */
[----:B---3--:R-:W-:Y:S01]  /*3a30*/  @!P1 FMUL R83, R83, R83 ;  /* 0x0000005353539220 */ /* 0x008fe20000400000 */
[----:B------:R-:W-:Y:S01]  /*3a40*/  FSETP.GEU.AND P1, PT, R0, -126, PT ;  /* 0xc2fc00000000780b */ /* 0x000fe20003f2e000 */
[----:B-1----:R-:W-:Y:S01]  /*3a50*/  FADD R26, R28, R45 ;  /* 0x0000002d1c1a7221 */ /* 0x002fe20000000000 */
[----:B------:R-:W-:Y:S01]  /*3a60*/  FADD R42, R3, R34 ;  /* 0x00000022032a7221 */ /* 0x000fe20000000000 */
[----:B------:R-:W-:Y:S01]  /*3a70*/  FADD R81, R30, R73 ;  /* 0x000000491e517221 */ /* 0x000fe20000000000 */
[----:B------:R-:W-:Y:S01]  /*3a80*/  FADD R3, R11, R14 ;  /* 0x0000000e0b037221 */ /* 0x000fe20000000000 */
[----:B------:R-:W-:Y:S01]  /*3a90*/  FADD R77, R26, R69 ;  /* 0x000000451a4d7221 */ /* 0x000fe20000000000 */
[----:B------:R-:W-:Y:S01]  /*3aa0*/  FADD R26, R4, R41 ;  /* 0x00000029041a7221 */ /* 0x000fe20000000000 */
[----:B------:R-:W-:Y:S01]  /*3ab0*/  FADD R69, R10, R57 ;  /* 0x000000390a457221 */ /* 0x000fe20000000000 */
[----:B------:R-:W-:Y:S01]  /*3ac0*/  @!P4 FMUL R86, R86, 0.5 ;  /* 0x3f0000005656c820 */ /* 0x000fe20000400000 */
[----:B------:R-:W1:Y:S01]  /*3ad0*/  MUFU.EX2 R78, R78 ;  /* 0x0000004e004e7308 */ /* 0x000e620000000800 */
[----:B------:R-:W-:Y:S01]  /*3ae0*/  FADD R34, R25, R56 ;  /* 0x0000003819227221 */ /* 0x000fe20000000000 */
[----:B------:R-:W-:Y:S01]  /*3af0*/  FADD R46, R26, R69 ;  /* 0x000000451a2e7221 */ /* 0x000fe20000000000 */
[----:B------:R-:W-:Y:S01]  /*3b00*/  FADD R69, R12, R27 ;  /* 0x0000001b0c457221 */ /* 0x000fe20000000000 */
[----:B------:R-:W-:Y:S01]  /*3b10*/  FADD R26, R8, R49 ;  /* 0x00000031081a7221 */ /* 0x000fe20000000000 */
[----:B------:R-:W-:Y:S01]  /*3b20*/  @!P1 FMUL R0, R0, 0.5 ;  /* 0x3f00000000009820 */ /* 0x000fe20000400000 */
[----:B------:R-:W-:Y:S01]  /*3b30*/  FADD R30, R15, R48 ;  /* 0x000000300f1e7221 */ /* 0x000fe20000000000 */
[----:B------:R-:W-:Y:S01]  /*3b40*/  FADD R73, R33, R60 ;  /* 0x0000003c21497221 */ /* 0x000fe20000000000 */
[----:B------:R-:W-:Y:S01]  /*3b50*/  FADD R85, R26, R69 ;  /* 0x000000451a557221 */ /* 0x000fe20000000000 */
[----:B------:R-:W3:Y:S01]  /*3b60*/  MUFU.EX2 R79, R79 ;  /* 0x0000004f004f7308 */ /* 0x000ee20000000800 */
[----:B------:R-:W-:Y:S01]  /*3b70*/  FADD R3, R3, R34 ;  /* 0x0000002203037221 */ /* 0x000fe20000000000 */
[----:B------:R-:W-:Y:S01]  /*3b80*/  FADD R30, R30, R73 ;  /* 0x000000491e1e7221 */ /* 0x000fe20000000000 */
[----:B------:R-:W-:Y:S01]  /*3b90*/  FADD R26, R31, R88 ;  /* 0x000000581f1a7221 */ /* 0x000fe20000000000 */
[----:B------:R-:W-:Y:S01]  /*3ba0*/  FADD R73, R47, R82 ;  /* 0x000000522f497221 */ /* 0x000fe20000000000 */
[----:B------:R-:W-:Y:S01]  /*3bb0*/  FADD R34, R64, R63 ;  /* 0x0000003f40227221 */ /* 0x000fe20000000000 */
[----:B------:R-:W-:Y:S01]  /*3bc0*/  FADD R91, R58, R83 ;  /* 0x000000533a5b7221 */ /* 0x000fe20000000000 */
[----:B----4-:R-:W-:Y:S01]  /*3bd0*/  @!P2 FMUL R74, R74, R74 ;  /* 0x0000004a4a4aa220 */ /* 0x010fe20000400000 */
[----:B------:R-:W4:Y:S01]  /*3be0*/  MUFU.EX2 R86, R86 ;  /* 0x0000005600567308 */ /* 0x000f220000000800 */
[----:B--2---:R-:W-:Y:S01]  /*3bf0*/  @!P5 FMUL R71, R71, R71 ;  /* 0x000000474747d220 */ /* 0x004fe20000400000 */
[----:B-1----:R-:W-:Y:S01]  /*3c00*/  @!P6 FMUL R78, R78, R78 ;  /* 0x0000004e4e4ee220 */ /* 0x002fe20000400000 */
[----:B------:R-:W-:Y:S01]  /*3c10*/  FADD R92, R26, R73 ;  /* 0x000000491a5c7221 */ /* 0x000fe20000000000 */
[----:B------:R-:W-:Y:S01]  /*3c20*/  FADD R95, R50, R89 ;  /* 0x00000059325f7221 */ /* 0x000fe20000000000 */
[----:B------:R-:W-:Y:S01]  /*3c30*/  FADD R93, R34, R87 ;  /* 0x00000057225d7221 */ /* 0x000fe20000000000 */
[----:B------:R-:W-:Y:S01]  /*3c40*/  FADD R54, R54, R91 ;  /* 0x0000005b36367221 */ /* 0x000fe20000000000 */
[----:B------:R-:W-:Y:S01]  /*3c50*/  FADD R73, R51, R78 ;  /* 0x0000004e33497221 */ /* 0x000fe20000000000 */
[----:B------:R1:W2:Y:S01]  /*3c60*/  MUFU.EX2 R69, R0 ;  /* 0x0000000000457308 */ /* 0x0002a20000000800 */
[----:B---3--:R-:W-:Y:S01]  /*3c70*/  @!P3 FMUL R79, R79, R79 ;  /* 0x0000004f4f4fb220 */ /* 0x008fe20000400000 */
[----:B------:R-:W-:Y:S01]  /*3c80*/  FADD R34, R43, R74 ;  /* 0x0000004a2b227221 */ /* 0x000fe20000000000 */
[----:B------:R-:W-:Y:S01]  /*3c90*/  FADD R26, R68, R65 ;  /* 0x00000041441a7221 */ /* 0x000fe20000000000 */
[----:B------:R-:W-:Y:S01]  /*3ca0*/  FADD R50, R76, R71 ;  /* 0x000000474c327221 */ /* 0x000fe20000000000 */
[----:B------:R-:W-:Y:S01]  /*3cb0*/  FADD R87, R84, R79 ;  /* 0x0000004f54577221 */ /* 0x000fe20000000000 */
[----:B------:R-:W-:Y:S01]  /*3cc0*/  FADD R92, R92, R95 ;  /* 0x0000005f5c5c7221 */ /* 0x000fe20000000000 */
[----:B------:R-:W-:Y:S01]  /*3cd0*/  FADD R54, R93, R54 ;  /* 0x000000365d367221 */ /* 0x000fe20000000000 */
[----:B------:R-:W-:Y:S01]  /*3ce0*/  FADD R38, R38, R77 ;  /* 0x0000004d26267221 */ /* 0x000fe20000000000 */
[----:B----4-:R-:W-:Y:S01]  /*3cf0*/  @!P4 FMUL R86, R86, R86 ;  /* 0x000000565656c220 */ /* 0x010fe20000400000 */
[----:B-1----:R-:W-:Y:S01]  /*3d00*/  FADD R0, R35, R66 ;  /* 0x0000004223007221 */ /* 0x002fe20000000000 */
[----:B------:R-:W-:Y:S01]  /*3d10*/  FADD R26, R26, R87 ;  /* 0x000000571a1a7221 */ /* 0x000fe20000000000 */
[----:B------:R-:W-:Y:S01]  /*3d20*/  FADD R42, R42, R81 ;  /* 0x000000512a2a7221 */ /* 0x000fe20000000000 */
[----:B------:R-:W-:Y:S01]  /*3d30*/  FADD R89, R59, R86 ;  /* 0x000000563b597221 */ /* 0x000fe20000000000 */
[----:B------:R-:W-:Y:S01]  /*3d40*/  FADD R0, R0, R73 ;  /* 0x0000004900007221 */ /* 0x000fe20000000000 */
[----:B------:R-:W-:Y:S01]  /*3d50*/  FADD R85, R46, R85 ;  /* 0x000000552e557221 */ /* 0x000fe20000000000 */
[----:B------:R-:W-:Y:S01]  /*3d60*/  FADD R3, R3, R30 ;  /* 0x0000001e03037221 */ /* 0x000fe20000000000 */
[----:B--2---:R-:W-:Y:S01]  /*3d70*/  @!P1 FMUL R69, R69, R69 ;  /* 0x0000004545459220 */ /* 0x004fe20000400000 */
[----:B------:R-:W-:Y:S01]  /*3d80*/  FADD R89, R34, R89 ;  /* 0x0000005922597221 */ /* 0x000fe20000000000 */
[----:B------:R-:W-:Y:S01]  /*3d90*/  FADD R38, R38, R85 ;  /* 0x0000005526267221 */ /* 0x000fe20000000000 */
[----:B------:R-:W-:Y:S01]  /*3da0*/  FADD R3, R42, R3 ;  /* 0x000000032a037221 */ /* 0x000fe20000000000 */
[----:B------:R-:W-:Y:S01]  /*3db0*/  FADD R91, R62, R69 ;  /* 0x000000453e5b7221 */ /* 0x000fe20000000000 */
[----:B------:R-:W-:Y:S01]  /*3dc0*/  FADD R89, R0, R89 ;  /* 0x0000005900597221 */ /* 0x000fe20000000000 */
[----:B------:R-:W-:-:S02]  /*3dd0*/  IMAD.U32 R0, RZ, RZ, UR49 ;  /* 0x00000031ff007e24 */ /* 0x000fc4000f8e00ff */
[----:B------:R-:W-:Y:S01]  /*3de0*/  FADD R3, R38, R3 ;  /* 0x0000000326037221 */ /* 0x000fe20000000000 */
[----:B------:R-:W-:Y:S01]  /*3df0*/  FADD R91, R50, R91 ;  /* 0x0000005b325b7221 */ /* 0x000fe20000000000 */
[----:B------:R-:W-:Y:S01]  /*3e00*/  FADD R89, R92, R89 ;  /* 0x000000595c597221 */ /* 0x000fe20000000000 */
[----:B------:R1:W-:Y:S01]  /*3e10*/  SYNCS.ARRIVE.TRANS64.A1T0 RZ, [R0+UR50], RZ ;  /* 0x000000ff00ff79a7 */ /* 0x0003e20008100032 */
[----:B------:R-:W-:Y:S01]  /*3e20*/  F2FP.F16.F32.PACK_AB R34, R25, R10 ;  /* 0x0000000a1922723e */ /* 0x000fe200000000ff */
[----:B------:R-:W-:Y:S01]  /*3e30*/  FADD R91, R26, R91 ;  /* 0x0000005b1a5b7221 */ /* 0x000fe20000000000 */
[----:B------:R-:W-:Y:S01]  /*3e40*/  USEL UR50, UR38, URZ, UP0 ;  /* 0x0000003f26327287 */ /* 0x000fe20008000000 */
[----:B------:R-:W-:Y:S02]  /*3e50*/  F2FP.F16.F32.PACK_AB R38, R33, R12 ;  /* 0x0000000c2126723e */ /* 0x000fe400000000ff */
[----:B------:R-:W-:Y:S01]  /*3e60*/  FADD R54, R54, R91 ;  /* 0x0000005b36367221 */ /* 0x000fe20000000000 */
[----:B------:R-:W-:-:S02]  /*3e70*/  F2FP.F16.F32.PACK_AB R46, R48, R49 ;  /* 0x00000031302e723e */ /* 0x000fc400000000ff */
[----:B------:R-:W-:Y:S01]  /*3e80*/  F2FP.F16.F32.PACK_AB R25, R64, R31 ;  /* 0x0000001f4019723e */ /* 0x000fe200000000ff */
[----:B-1----:R-:W-:Y:S01]  /*3e90*/  FADD R0, R89, R54 ;  /* 0x0000003659007221 */ /* 0x002fe20000000000 */
[----:B------:R-:W-:Y:S02]  /*3ea0*/  F2FP.F16.F32.PACK_AB R54, R60, R27 ;  /* 0x0000001b3c36723e */ /* 0x000fe400000000ff */
[----:B------:R-:W-:Y:S02]  /*3eb0*/  F2FP.F16.F32.PACK_AB R27, R68, R35 ;  /* 0x00000023441b723e */ /* 0x000fe400000000ff */
[----:B------:R-:W-:Y:S02]  /*3ec0*/  F2FP.F16.F32.PACK_AB R40, R40, R37 ;  /* 0x000000252828723e */ /* 0x000fe400000000ff */
[----:B------:R-:W-:Y:S02]  /*3ed0*/  F2FP.F16.F32.PACK_AB R42, R14, R41 ;  /* 0x000000290e2a723e */ /* 0x000fe400000000ff */
[----:B------:R-:W-:-:S02]  /*3ee0*/  F2FP.F16.F32.PACK_AB R44, R44, R45 ;  /* 0x0000002d2c2c723e */ /* 0x000fc400000000ff */
[----:B------:R-:W-:Y:S02]  /*3ef0*/  F2FP.F16.F32.PACK_AB R48, R52, R53 ;  /* 0x000000353430723e */ /* 0x000fe400000000ff */
        /* <DEDUP_REMOVED lines=15> */
[----:B------:R-:W-:Y:S01]  /*3ff0*/  F2FP.F16.F32.PACK_AB R53, R83, R90 ;  /* 0x0000005a5335723e */ /* 0x000fe200000000ff */
[----:B------:R-:W-:Y:S06]  /*4000*/  @!P0 BRA `(.L_x_21) ;  /* 0x0000000000048947 */ /* 0x000fec0003800000 */
[----:B------:R-:W-:Y:S01]  /*4010*/  BPT.TRAP 0x1 ;  /* 0x000000040000795c */ /* 0x000fe20000300000 */
.L_x_21:
[----:B------:R-:W-:Y:S01]  /*4020*/  ULEA UR6, UR50, UR41, 0x3 ;  /* 0x0000002932067291 */ /* 0x000fe2000f8e183f */
[----:B------:R-:W-:Y:S01]  /*4030*/  SHF.L.U32 R4, R19, 0x1f, RZ ;  /* 0x0000001f13047819 */ /* 0x000fe200000006ff */
[----:B------:R-:W-:-:S07]  /*4040*/  ULOP3.LUT UR49, UR56, 0x4000000, URZ, 0xfc, !UPT ;  /* 0x0400000038317892 */ /* 0x000fce000f8efc3f */
[----:B------:R-:W1:Y:S02]  /*4050*/  SYNCS.PHASECHK.TRANS64.TRYWAIT P1, [UR6+0x34400], R4 ;  /* 0x03440004ff0075a7 */ /* 0x000e640008020146 */
[----:B-1----:R-:W-:Y:S05]  /*4060*/  @!P1 BRA `(.L_x_22) ;  /* 0x000000a0001c9947 */ /* 0x002fea0003800000 */
.L_x_129:
[----:B------:R-:W-:Y:S01]  /*4070*/  ULEA UR10, UR50, UR49, 0xb ;  /* 0x00000031320a7291 */ /* 0x000fe2000f8e583f */
[----:B------:R-:W-:Y:S01]  /*4080*/  WARPGROUP.ARRIVE ;  /* 0x00000000000079c5 */ /* 0x000fe20000000000 */
[----:B------:R-:W-:Y:S01]  /*4090*/  UMOV UR7, 0x40000040 ;  /* 0x4000004000077882 */ /* 0x000fe20000000000 */
[----:B------:R-:W-:-:S04]  /*40a0*/  F2FP.F16.F32.PACK_AB R55, R69, R86 ;  /* 0x000000564537723e */ /* 0x000fc800000000ff */
[----:B------:R-:W-:Y:S02]  /*40b0*/  UMOV UR6, UR10 ;  /* 0x0000000a00067c82 */ /* 0x000fe40008000000 */
[----:B------:R-:W-:Y:S01]  /*40c0*/  HGMMA.64x128x16.F32 R88, R24, gdesc[UR4].tnspB, RZ, !UPT, gsb0 ;  /* 0x41e0000418587df0 */ /* 0x000fe2000c0008ff */
[----:B------:R-:W-:Y:S01]  /*40d0*/  UIADD3 UR6, UR10, 0x80, URZ ;  /* 0x000000800a067890 */ /* 0x000fe2000fffe03f */
[----:B------:R-:W-:Y:S01]  /*40e0*/  UMOV UR7, 0x40000040 ;  /* 0x4000004000077882 */ /* 0x000fe20000000000 */
[----:B------:R-:W-:Y:S02]  /*40f0*/  WARPGROUP.DEPBAR.LE gsb0, 0x0 ;  /* 0x00008000000079c5 */ /* 0x000fe40000010000 */
[----:B------:R-:W-:-:S07]  /*4100*/  WARPGROUP.ARRIVE ;  /* 0x00000000000079c5 */ /* 0x000fce0000000000 */
[----:B------:R-:W-:Y:S01]  /*4110*/  HGMMA.64x128x16.F32 R88, R28, gdesc[UR4].tnspB, R88, gsb0 ;  /* 0x41e000041c587df0 */ /* 0x000fe20008000858 */
        /* <DEDUP_REMOVED lines=29> */
[----:B------:R-:W-:Y:S03]  /*42f0*/  HGMMA.64x128x16.F32 R88, R52, gdesc[UR4].tnspB, R88, gsb0 ;  /* 0x41e0000434587df0 */ /* 0x000fe60008000858 */
[----:B------:R-:W-:Y:S02]  /*4300*/  WARPGROUP.DEPBAR.LE gsb0, 0x0 ;  /* 0x00008000000079c5 */ /* 0x000fe40000010000 */
[----:B------:R-:W-:Y:S05]  /*4310*/  @!P0 BRA `(.L_x_23) ;  /* 0x0000000000048947 */ /* 0x000fea0003800000 */
[----:B------:R-:W-:Y:S01]  /*4320*/  BPT.TRAP 0x1 ;  /* 0x000000040000795c */ /* 0x000fe20000300000 */
.L_x_23:
[----:B------:R-:W-:Y:S02]  /*4330*/  UISETP.GT.U32.AND UP0, UPT, UR45, 0x1, UPT ;  /* 0x000000012d00788c */ /* 0x000fe4000bf04070 */
[----:B------:R-:W-:-:S04]  /*4340*/  UIADD3 UR51, UR51, 0x34428, URZ ;  /* 0x0003442833337890 */ /* 0x000fc8000fffe03f */
[----:B------:R-:W-:Y:S01]  /*4350*/  PLOP3.LUT P1, PT, PT, PT, UP0, 0x80, 0x0 ;  /* 0x000000000000781c */ /* 0x000fe20003f2f008 */
[----:B------:R-:W-:-:S09]  /*4360*/  UPRMT UR51, URZ, 0x654, UR51 ;  /* 0x000006543f337896 */ /* 0x000fd20008000033 */
[----:B------:R-:W-:Y:S03]  /*4370*/  SYNCS.ARRIVE.TRANS64.RED.A1T0 RZ, [UR51], RZ ;  /* 0x000000ffffff79a7 */ /* 0x000fe60008100433 */
[----:B------:R-:W-:Y:S05]  /*4380*/  @P1 BRA `(.L_x_24) ;  /* 0x0000000000041947 */ /* 0x000fea0003800000 */
[----:B------:R-:W-:Y:S01]  /*4390*/  BPT.TRAP 0x1 ;  /* 0x000000040000795c */ /* 0x000fe20000300000 */
.L_x_24:
[----:B------:R-:W-:Y:S01]  /*43a0*/  UIADD3 UR38, UR50, 0x1, URZ ;  /* 0x0000000132267890 */ /* 0x000fe2000fffe03f */
[C---:B------:R-:W-:Y:S01]  /*43b0*/  ISETP.GE.AND P2, PT, R7.reuse, 0x3, PT ;  /* 0x000000030700780c */ /* 0x040fe20003f46270 */
[----:B------:R-:W-:Y:S01]  /*43c0*/  VIADD R7, R7, 0xffffffff ;  /* 0xffffffff07077836 */ /* 0x000fe20000000000 */
[----:B-1----:R-:W-:Y:S01]  /*43d0*/  IADD3 R4, R152, 0x80, RZ ;  /* 0x0000008098047810 */ /* 0x002fe20007ffe0ff */
[----:B------:R-:W-:-:S04]  /*43e0*/  UISETP.NE.AND UP0, UPT, UR38, 0x5, UPT ;  /* 0x000000052600788c */ /* 0x000fc8000bf05270 */
[----:B------:R-:W-:Y:S02]  /*43f0*/  USEL UR6, URZ, 0x1, UP0 ;  /* 0x000000013f067887 */ /* 0x000fe40008000000 */
[----:B------:R-:W-:-:S04]  /*4400*/  USEL UR38, UR38, URZ, UP0 ;  /* 0x0000003f26267287 */ /* 0x000fc80008000000 */
[----:B------:R-:W-:Y:S01]  /*4410*/  LOP3.LUT R19, R19, UR6, RZ, 0x3c, !PT ;  /* 0x0000000613137c12 */ /* 0x000fe2000f8e3cff */
[----:B------:R-:W-:Y:S07]  /*4420*/  @!P2 BRA `(.L_x_25) ;  /* 0x0000002c0010a947 */ /* 0x000fee0003800000 */
[----:B------:R-:W-:Y:S01]  /*4430*/  MOV R9, R5 ;  /* 0x0000000500097202 */ /* 0x000fe20000000f00 */
[----:B------:R-:W-:Y:S01]  /*4440*/  IMAD.MOV.U32 R11, RZ, RZ, R6 ;  /* 0x000000ffff0b7224 */ /* 0x000fe200078e0006 */
[----:B------:R-:W-:-:S06]  /*4450*/  ULDC UR51, c[0x0][0x604] ;  /* 0x0001810000337ab9 */ /* 0x000fcc0000000800 */
.L_x_36:
[----:B------:R-:W-:Y:S05]  /*4460*/  @!P0 BRA `(.L_x_26) ;  /* 0x0000000000048947 */ /* 0x000fea0003800000 */
[----:B------:R-:W-:Y:S01]  /*4470*/  BPT.TRAP 0x1 ;  /* 0x000000040000795c */ /* 0x000fe20000300000 */
.L_x_26:
[----:B------:R-:W-:Y:S01]  /*4480*/  ULEA UR6, UR38, UR41, 0x3 ;  /* 0x0000002926067291 */ /* 0x000fe2000f8e183f */
[----:B------:R-:W-:-:S08]  /*4490*/  SHF.L.U32 R5, R19, 0x1f, RZ ;  /* 0x0000001f13057819 */ /* 0x000fd000000006ff */
[----:B------:R-:W1:Y:S02]  /*44a0*/  SYNCS.PHASECHK.TRANS64.TRYWAIT P2, [UR6+0x34400], R5 ;  /* 0x03440005ff0075a7 */ /* 0x000e640008040146 */
[----:B-1----:R-:W-:Y:S05]  /*44b0*/  @!P2 BRA `(.L_x_27) ;  /* 0x0000009c0020a947 */ /* 0x002fea0003800000 */
.L_x_130:
[----:B------:R-:W-:Y:S01]  /*44c0*/  ULEA UR34, UR38, UR47, 0xb ;  /* 0x0000002f26227291 */ /* 0x000fe2000f8e583f */
[----:B------:R-:W-:Y:S01]  /*44d0*/  WARPGROUP.ARRIVE ;  /* 0x00000000000079c5 */ /* 0x000fe20000000000 */
[----:B------:R-:W-:Y:S01]  /*44e0*/  UMOV UR35, 0x40000040 ;  /* 0x4000004000237882 */ /* 0x000fe20000000000 */
[----:B------:R-:W-:Y:S01]  /*44f0*/  UMOV UR7, 0x40000040 ;  /* 0x4000004000077882 */ /* 0x000fe20000000000 */
[----:B------:R-:W-:Y:S02]  /*4500*/  UIADD3 UR6, UR34, 0x2, URZ ;  /* 0x0000000222067890 */ /* 0x000fe4000fffe03f */
[----:B------:R-:W-:Y:S01]  /*4510*/  UIADD3 UR10, UR34, 0x4, URZ ;  /* 0x00000004220a7890 */ /* 0x000fe2000fffe03f */
[----:B------:R-:W-:Y:S02]  /*4520*/  UMOV UR11, 0x40000040 ;  /* 0x40000040000b7882 */ /* 0x000fe40000000000 */
[----:B------:R-:W-:Y:S01]  /*4530*/  HGMMA.64x128x16.F32 R24, gdesc[UR32], RZ, !UPT, gsb0 ;  /* 0x01e00000201879f0 */ /* 0x000fe2000c0008ff */
[----:B------:R-:W-:Y:S01]  /*4540*/  UIADD3 UR14, UR34, 0x6, URZ ;  /* 0x00000006220e7890 */ /* 0x000fe2000fffe03f */
[----:B------:R-:W-:Y:S01]  /*4550*/  UMOV UR15, 0x40000040 ;  /* 0x40000040000f7882 */ /* 0x000fe20000000000 */
        /* <DEDUP_REMOVED lines=8> */
[----:B------:R-:W-:-:S02]  /*45e0*/  WARPGROUP.DEPBAR.LE gsb0, 0x0 ;  /* 0x00008000000079c5 */ /* 0x000fc40000010000 */
[----:B------:R-:W-:-:S06]  /*45f0*/  WARPGROUP.ARRIVE ;  /* 0x00000000000079c5 */ /* 0x000fcc0000000000 */
[----:B------:R-:W-:Y:S03]  /*4600*/  HGMMA.64x128x16.F32 R24, gdesc[UR4], R24, gsb0 ;  /* 0x01e00000041879f0 */ /* 0x000fe60008000818 */
[----:B------:R-:W-:Y:S02]  /*4610*/  WARPGROUP.DEPBAR.LE gsb0, 0x0 ;  /* 0x00008000000079c5 */ /* 0x000fe40000010000 */
[----:B------:R-:W-:-:S07]  /*4620*/  WARPGROUP.ARRIVE ;  /* 0x00000000000079c5 */ /* 0x000fce0000000000 */
[----:B------:R-:W-:Y:S01]  /*4630*/  HGMMA.64x128x16.F32 R24, gdesc[UR8], R24, gsb0 ;  /* 0x01e00000081879f0 */ /* 0x000fe20008000818 */
[----:B------:R-:W-:-:S04]  /*4640*/  UIADD3 UR10, UR38, 0x1, URZ ;  /* 0x00000001260a7890 */ /* 0x000fc8000fffe03f */
[----:B------:R-:W-:-:S04]  /*4650*/  UISETP.NE.AND UP0, UPT, UR10, 0x5, UPT ;  /* 0x000000050a00788c */ /* 0x000fc8000bf05270 */
[----:B------:R-:W-:Y:S02]  /*4660*/  USEL UR6, URZ, 0x1, UP0 ;  /* 0x000000013f067887 */ /* 0x000fe40008000000 */
[----:B------:R-:W-:-:S04]  /*4670*/  USEL UR10, UR10, URZ, UP0 ;  /* 0x0000003f0a0a7287 */ /* 0x000fc80008000000 */
[----:B------:R-:W-:Y:S01]  /*4680*/  LOP3.LUT R19, R19, UR6, RZ, 0x3c, !PT ;  /* 0x0000000613137c12 */ /* 0x000fe2000f8e3cff */
[----:B------:R-:W-:Y:S02]  /*4690*/  WARPGROUP.DEPBAR.LE gsb0, 0x0 ;  /* 0x00008000000079c5 */ /* 0x000fe40000010000 */
[----:B------:R-:W-:-:S06]  /*46a0*/  WARPGROUP.ARRIVE ;  /* 0x00000000000079c5 */ /* 0x000fcc0000000000 */
        /* <DEDUP_REMOVED lines=14> */
[----:B------:R-:W-:Y:S05]  /*4790*/  @!P0 BRA `(.L_x_28) ;  /* 0x0000000000048947 */ /* 0x000fea0003800000 */
[----:B------:R-:W-:Y:S01]  /*47a0*/  BPT.TRAP 0x1 ;  /* 0x000000040000795c */ /* 0x000fe20000300000 */
.L_x_28:
[----:B-1----:R-:W-:Y:S01]  /*47b0*/  FMNMX R6, R24, R9, !PT ;  /* 0x0000000918067209 */ /* 0x002fe20007800000 */
[----:B------:R-:W-:Y:S01]  /*47c0*/  ULEA UR6, UR10, UR41, 0x3 ;  /* 0x000000290a067291 */ /* 0x000fe2000f8e183f */
[----:B------:R-:W-:Y:S02]  /*47d0*/  FMNMX R10, R26, R11, !PT ;  /* 0x0000000b1a0a7209 */ /* 0x000fe40007800000 */
[----:B------:R-:W-:Y:S02]  /*47e0*/  FMNMX R5, R25, R6, !PT ;  /* 0x0000000619057209 */ /* 0x000fe40007800000 */
[----:B------:R-:W-:Y:S02]  /*47f0*/  FMNMX R13, R27, R10, !PT ;  /* 0x0000000a1b0d7209 */ /* 0x000fe40007800000 */
[----:B------:R-:W-:Y:S02]  /*4800*/  FMNMX R6, R28, R5, !PT ;  /* 0x000000051c067209 */ /* 0x000fe40007800000 */
[----:B------:R-:W-:-:S02]  /*4810*/  FMNMX R10, R30, R13, !PT ;  /* 0x0000000d1e0a7209 */ /* 0x000fc40007800000 */
[----:B------:R-:W-:Y:S02]  /*4820*/  FMNMX R5, R29, R6, !PT ;  /* 0x000000061d057209 */ /* 0x000fe40007800000 */
[----:B------:R-:W-:Y:S02]  /*4830*/  FMNMX R15, R31, R10, !PT ;  /* 0x0000000a1f0f7209 */ /* 0x000fe40007800000 */
[----:B------:R-:W-:-:S04]  /*4840*/  FMNMX R6, R32, R5, !PT ;  /* 0x0000000520067209 */ /* 0x000fc80007800000 */
        /* <DEDUP_REMOVED lines=26> */
[----:B------:R-:W-:-:S05]  /*49f0*/  FMNMX R6, R85, R6, !PT ;  /* 0x0000000655067209 */ /* 0x000fca0007800000 */
[----:B------:R-:W1:Y:S02]  /*4a00*/  SHFL.BFLY PT, R5, R6, 0x1, 0x1f ;  /* 0x0c201f0006057f89 */ /* 0x000e6400000e0000 */
[----:B-1----:R-:W-:Y:S02]  /*4a10*/  FMNMX R8, R6, R5, !PT ;  /* 0x0000000506087209 */ /* 0x002fe40007800000 */
[----:B------:R-:W-:-:S03]  /*4a20*/  FMNMX R6, R34, R15, !PT ;  /* 0x0000000f22067209 */ /* 0x000fc60007800000 */
[----:B------:R-:W1:Y:S01]  /*4a30*/  SHFL.BFLY PT, R5, R8, 0x2, 0x1f ;  /* 0x0c401f0008057f89 */ /* 0x000e6200000e0000 */
[----:B------:R-:W-:-:S04]  /*4a40*/  FMNMX R21, R35, R6, !PT ;  /* 0x0000000623157209 */ /* 0x000fc80007800000 */
[----:B------:R-:W-:-:S04]  /*4a50*/  FMNMX R6, R38, R21, !PT ;  /* 0x0000001526067209 */ /* 0x000fc80007800000 */
[----:B------:R-:W-:-:S04]  /*4a60*/  FMNMX R21, R39, R6, !PT ;  /* 0x0000000627157209 */ /* 0x000fc80007800000 */
[----:B------:R-:W-:Y:S02]  /*4a70*/  FMNMX R6, R42, R21, !PT ;  /* 0x000000152a067209 */ /* 0x000fe40007800000 */
[----:B-1----:R-:W-:-:S04]  /*4a80*/  FMNMX R5, R8, R5, !PT ;  /* 0x0000000508057209 */ /* 0x002fc80007800000 */
[----:B------:R-:W-:-:S04]  /*4a90*/  FSETP.NEU.AND P2, PT, R5, -INF , PT ;  /* 0xff8000000500780b */ /* 0x000fc80003f4d000 */
[----:B------:R-:W-:-:S05]  /*4aa0*/  FSEL R154, R5, RZ, P2 ;  /* 0x000000ff059a7208 */ /* 0x000fca0001000000 */
[C---:B------:R-:W-:Y:S01]  /*4ab0*/  FMUL R153, R154.reuse, UR51 ;  /* 0x000000339a997c20 */ /* 0x040fe20008400000 */
[----:B------:R-:W-:-:S03]  /*4ac0*/  FADD R154, -R154, R9 ;  /* 0x000000099a9a7221 */ /* 0x000fc60000000100 */
[--C-:B------:R-:W-:Y:S01]  /*4ad0*/  FFMA R24, R24, UR51, -R153.reuse ;  /* 0x0000003318187c23 */ /* 0x100fe20008000899 */
[--C-:B------:R-:W-:Y:S01]  /*4ae0*/  FFMA R13, R25, UR51, -R153.reuse ;  /* 0x00000033190d7c23 */ /* 0x100fe20008000899 */
[--C-:B------:R-:W-:Y:S01]  /*4af0*/  FFMA R8, R28, UR51, -R153.reuse ;  /* 0x000000331c087c23 */ /* 0x100fe20008000899 */
[--C-:B------:R-:W-:Y:S01]  /*4b00*/  FFMA R21, R33, UR51, -R153.reuse ;  /* 0x0000003321157c23 */ /* 0x100fe20008000899 */
[--C-:B------:R-:W-:Y:S01]  /*4b10*/  FFMA R15, R29, UR51, -R153.reuse ;  /* 0x000000331d0f7c23 */ /* 0x100fe20008000899 */
[----:B------:R-:W-:Y:S01]  /*4b20*/  FSETP.GEU.AND P6, PT, R24, -126, PT ;  /* 0xc2fc00001800780b */ /* 0x000fe20003fce000 */
        /* <DEDUP_REMOVED lines=9> */
[--C-:B------:R-:W-:Y:S01]  /*4bc0*/  FFMA R37, R41, UR51, -R153.reuse ;  /* 0x0000003329257c23 */ /* 0x100fe20008000899 */
[--C-:B------:R-:W-:Y:S01]  /*4bd0*/  FFMA R41, R45, UR51, -R153.reuse ;  /* 0x000000332d297c23 */ /* 0x100fe20008000899 */
[----:B------:R-:W-:Y:S01]  /*4be0*/  FMNMX R25, R43, R6, !PT ;  /* 0x000000062b197209 */ /* 0x000fe20007800000 */
[----:B------:R-:W-:Y:S01]  /*4bf0*/  @!P6 FMUL R24, R24, 0.5 ;  /* 0x3f0000001818e820 */ /* 0x000fe20000400000 */
[--C-:B------:R-:W-:Y:S01]  /*4c00*/  FFMA R45, R49, UR51, -R153.reuse ;  /* 0x00000033312d7c23 */ /* 0x100fe20008000899 */
[----:B------:R-:W-:Y:S01]  /*4c10*/  @!P3 FMUL R13, R13, 0.5 ;  /* 0x3f0000000d0db820 */ /* 0x000fe20000400000 */
[----:B------:R-:W-:Y:S01]  /*4c20*/  FMNMX R6, R46, R25, !PT ;  /* 0x000000192e067209 */ /* 0x000fe20007800000 */
[----:B------:R-:W-:Y:S01]  /*4c30*/  @!P4 FMUL R8, R8, 0.5 ;  /* 0x3f0000000808c820 */ /* 0x000fe20000400000 */
[--C-:B------:R-:W-:Y:S01]  /*4c40*/  FFMA R36, R48, UR51, -R153.reuse ;  /* 0x0000003330247c23 */ /* 0x100fe20008000899 */
[----:B------:R-:W1:Y:S01]  /*4c50*/  MUFU.EX2 R24, R24 ;  /* 0x0000001800187308 */ /* 0x000e620000000800 */
[----:B------:R-:W-:Y:S01]  /*4c60*/  @!P5 FMUL R15, R15, 0.5 ;  /* 0x3f0000000f0fd820 */ /* 0x000fe20000400000 */
[----:B------:R-:W-:Y:S01]  /*4c70*/  @!P2 FMUL R28, R28, 0.5 ;  /* 0x3f0000001c1ca820 */ /* 0x000fe20000400000 */
[----:B------:R-:W-:Y:S01]  /*4c80*/  FMNMX R25, R47, R6, !PT ;  /* 0x000000062f197209 */ /* 0x000fe20007800000 */
[--C-:B------:R-:W-:Y:S01]  /*4c90*/  FFMA R49, R53, UR51, -R153.reuse ;  /* 0x0000003335317c23 */ /* 0x100fe20008000899 */
[--C-:B------:R-:W-:Y:S01]  /*4ca0*/  FFMA R14, R52, UR51, -R153.reuse ;  /* 0x00000033340e7c23 */ /* 0x100fe20008000899 */
[--C-:B------:R-:W-:Y:S01]  /*4cb0*/  FFMA R53, R56, UR51, -R153.reuse ;  /* 0x0000003338357c23 */ /* 0x100fe20008000899 */
[----:B------:R-:W-:Y:S01]  /*4cc0*/  FMNMX R6, R50, R25, !PT ;  /* 0x0000001932067209 */ /* 0x000fe20007800000 */
[----:B------:R-:W2:Y:S01]  /*4cd0*/  MUFU.EX2 R13, R13 ;  /* 0x0000000d000d7308 */ /* 0x000ea20000000800 */
[--C-:B------:R-:W-:Y:S01]  /*4ce0*/  FFMA R20, R61, UR51, -R153.reuse ;  /* 0x000000333d147c23 */ /* 0x100fe20008000899 */
[--C-:B------:R-:W-:Y:S01]  /*4cf0*/  FFMA R40, R57, UR51, -R153.reuse ;  /* 0x0000003339287c23 */ /* 0x100fe20008000899 */
[----:B------:R-:W-:Y:S01]  /*4d00*/  FMNMX R25, R51, R6, !PT ;  /* 0x0000000633197209 */ /* 0x000fe20007800000 */
[--C-:B------:R-:W-:Y:S01]  /*4d10*/  FFMA R61, R64, UR51, -R153.reuse ;  /* 0x00000033403d7c23 */ /* 0x100fe20008000899 */
[--C-:B------:R-:W-:Y:S01]  /*4d20*/  FFMA R57, R60, UR51, -R153.reuse ;  /* 0x000000333c397c23 */ /* 0x100fe20008000899 */
[--C-:B------:R-:W-:Y:S01]  /*4d30*/  FFMA R44, R65, UR51, -R153.reuse ;  /* 0x00000033412c7c23 */ /* 0x100fe20008000899 */
[----:B------:R-:W-:Y:S01]  /*4d40*/  FMNMX R6, R54, R25, !PT ;  /* 0x0000001936067209 */ /* 0x000fe20007800000 */
[----:B------:R-:W3:Y:S01]  /*4d50*/  MUFU.EX2 R8, R8 ;  /* 0x0000000800087308 */ /* 0x000ee20000000800 */
[----:B-1----:R-:W-:Y:S01]  /*4d60*/  @!P6 FMUL R24, R24, R24 ;  /* 0x000000181818e220 */ /* 0x002fe20000400000 */
[----:B------:R-:W-:Y:S01]  /*4d70*/  FSETP.GEU.AND P6, PT, R21, -126, PT ;  /* 0xc2fc00001500780b */ /* 0x000fe20003fce000 */
[--C-:B------:R-:W-:Y:S01]  /*4d80*/  FFMA R65, R68, UR51, -R153.reuse ;  /* 0x0000003344417c23 */ /* 0x100fe20008000899 */
[----:B------:R-:W-:Y:S01]  /*4d90*/  FMNMX R25, R55, R6, !PT ;  /* 0x0000000637197209 */ /* 0x000fe20007800000 */
[--C-:B------:R-:W-:Y:S01]  /*4da0*/  FFMA R52, R73, UR51, -R153.reuse ;  /* 0x0000003349347c23 */ /* 0x100fe20008000899 */
[--C-:B------:R-:W-:Y:S01]  /*4db0*/  FFMA R48, R69, UR51, -R153.reuse ;  /* 0x0000003345307c23 */ /* 0x100fe20008000899 */
        /* <DEDUP_REMOVED lines=15> */
[----:B------:R-:W-:Y:S01]  /*4eb0*/  FFMA R81, R84, UR51, -R153 ;  /* 0x0000003354517c23 */ /* 0x000fe20008000899 */
[----:B------:R-:W-:Y:S01]  /*4ec0*/  @!P3 FMUL R10, R10, 0.5 ;  /* 0x3f0000000a0ab820 */ /* 0x000fe20000400000 */
[----:B------:R-:W3:Y:S01]  /*4ed0*/  MUFU.EX2 R21, R21 ;  /* 0x0000001500157308 */ /* 0x000ee20000000800 */
[----:B-1----:R-:W-:Y:S01]  /*4ee0*/  @!P5 FMUL R15, R15, R15 ;  /* 0x0000000f0f0fd220 */ /* 0x002fe20000400000 */
[----:B------:R-:W-:Y:S01]  /*4ef0*/  FSETP.GEU.AND P5, PT, R32, -126, PT ;  /* 0xc2fc00002000780b */ /* 0x000fe20003fae000 */
[----:B------:R-:W-:Y:S01]  /*4f00*/  FMUL R154, R154, UR51 ;  /* 0x000000339a9a7c20 */ /* 0x000fe20008400000 */
[----:B------:R-:W-:-:S03]  /*4f10*/  FMNMX R6, R62, R25, !PT ;  /* 0x000000193e067209 */ /* 0x000fc60007800000 */
[----:B------:R-:W-:Y:S01]  /*4f20*/  @!P4 FMUL R33, R33, 0.5 ;  /* 0x3f0000002121c820 */ /* 0x000fe20000400000 */
[----:B------:R-:W1:Y:S01]  /*4f30*/  MUFU.EX2 R10, R10 ;  /* 0x0000000a000a7308 */ /* 0x000e620000000800 */
[----:B--2---:R-:W-:Y:S01]  /*4f40*/  @!P2 FMUL R28, R28, R28 ;  /* 0x0000001c1c1ca220 */ /* 0x004fe20000400000 */
[----:B------:R-:W-:Y:S02]  /*4f50*/  FSETP.GEU.AND P2, PT, R37, -126, PT ;  /* 0xc2fc00002500780b */ /* 0x000fe40003f4e000 */
[----:B------:R-:W-:-:S03]  /*4f60*/  FMNMX R25, R63, R6, !PT ;  /* 0x000000063f197209 */ /* 0x000fc60007800000 */
[----:B------:R-:W-:Y:S01]  /*4f70*/  @!P5 FMUL R32, R32, 0.5 ;  /* 0x3f0000002020d820 */ /* 0x000fe20000400000 */
[----:B------:R-:W2:Y:S01]  /*4f80*/  MUFU.EX2 R33, R33 ;  /* 0x0000002100217308 */ /* 0x000ea20000000800 */
[----:B---3--:R-:W-:Y:S01]  /*4f90*/  @!P6 FMUL R21, R21, R21 ;  /* 0x000000151515e220 */ /* 0x008fe20000400000 */
[----:B------:R-:W-:Y:S02]  /*4fa0*/  FSETP.GEU.AND P6, PT, R12, -126, PT ;  /* 0xc2fc00000c00780b */ /* 0x000fe40003fce000 */
[----:B------:R-:W-:-:S03]  /*4fb0*/  FMNMX R6, R66, R25, !PT ;  /* 0x0000001942067209 */ /* 0x000fc60007800000 */
[----:B------:R-:W-:Y:S01]  /*4fc0*/  @!P2 FMUL R37, R37, 0.5 ;  /* 0x3f0000002525a820 */ /* 0x000fe20000400000 */
[----:B------:R-:W3:Y:S01]  /*4fd0*/  MUFU.EX2 R32, R32 ;  /* 0x0000002000207308 */ /* 0x000ee20000000800 */
[----:B-1----:R-:W-:Y:S01]  /*4fe0*/  @!P3 FMUL R10, R10, R10 ;  /* 0x0000000a0a0ab220 */ /* 0x002fe20000400000 */
[----:B------:R-:W-:Y:S02]  /*4ff0*/  FSETP.GEU.AND P3, PT, R41, -126, PT ;  /* 0xc2fc00002900780b */ /* 0x000fe40003f6e000 */
        /* <DEDUP_REMOVED lines=50> */
[----:B------:R-:W-:Y:S01]  /*5320*/  FMNMX R6, R87, R6, !PT ;  /* 0x0000000657067209 */ /* 0x000fe20007800000 */
[----:B------:R-:W-:Y:S01]  /*5330*/  FADD R9, R24, R53 ;  /* 0x0000003518097221 */ /* 0x000fe20000000000 */
[----:B------:R-:W-:Y:S01]  /*5340*/  F2FP.F16.F32.PACK_AB R24, R13, R24 ;  /* 0x000000180d18723e */ /* 0x000fe200000000ff */
[----:B------:R-:W-:Y:S01]  /*5350*/  @!P6 FMUL R61, R61, 0.5 ;  /* 0x3f0000003d3de820 */ /* 0x000fe20000400000 */
[----:B------:R-:W2:Y:S01]  /*5360*/  MUFU.EX2 R20, R20 ;  /* 0x0000001400147308 */ /* 0x000ea20000000800 */
[----:B------:R-:W4:Y:S01]  /*5370*/  SHFL.BFLY PT, R25, R6, 0x1, 0x1f ;  /* 0x0c201f0006197f89 */ /* 0x000f2200000e0000 */
[----:B---3--:R-:W-:Y:S01]  /*5380*/  @!P4 FMUL R40, R40, R40 ;  /* 0x000000282828c220 */ /* 0x008fe20000400000 */
[----:B------:R-:W-:-:S04]  /*5390*/  FSETP.GEU.AND P4, PT, R65, -126, PT ;  /* 0xc2fc00004100780b */ /* 0x000fc80003f8e000 */
[----:B------:R-:W-:Y:S01]  /*53a0*/  @!P3 FMUL R44, R44, 0.5 ;  /* 0x3f0000002c2cb820 */ /* 0x000fe20000400000 */
[----:B------:R-:W3:Y:S01]  /*53b0*/  MUFU.EX2 R61, R61 ;  /* 0x0000003d003d7308 */ /* 0x000ee20000000800 */
[----:B-1----:R-:W-:Y:S01]  /*53c0*/  @!P5 FMUL R57, R57, R57 ;  /* 0x000000393939d220 */ /* 0x002fe20000400000 */
[----:B------:R-:W-:-:S06]  /*53d0*/  FSETP.GEU.AND P5, PT, R48, -126, PT ;  /* 0xc2fc00003000780b */ /* 0x000fcc0003fae000 */
[----:B------:R-:W1:Y:S01]  /*53e0*/  MUFU.EX2 R44, R44 ;  /* 0x0000002c002c7308 */ /* 0x000e620000000800 */
[----:B------:R-:W-:Y:S01]  /*53f0*/  @!P4 FMUL R65, R65, 0.5 ;  /* 0x3f0000004141c820 */ /* 0x000fe20000400000 */
[----:B--2---:R-:W-:Y:S01]  /*5400*/  @!P2 FMUL R20, R20, R20 ;  /* 0x000000141414a220 */ /* 0x004fe20000400000 */
[----:B------:R-:W-:-:S04]  /*5410*/  FSETP.GEU.AND P2, PT, R69, -126, PT ;  /* 0xc2fc00004500780b */ /* 0x000fc80003f4e000 */
[----:B------:R-:W-:Y:S01]  /*5420*/  @!P5 FMUL R48, R48, 0.5 ;  /* 0x3f0000003030d820 */ /* 0x000fe20000400000 */
[----:B------:R-:W2:Y:S01]  /*5430*/  MUFU.EX2 R65, R65 ;  /* 0x0000004100417308 */ /* 0x000ea20000000800 */
[----:B---3--:R-:W-:Y:S01]  /*5440*/  @!P6 FMUL R61, R61, R61 ;  /* 0x0000003d3d3de220 */ /* 0x008fe20000400000 */
[----:B------:R-:W-:Y:S02]  /*5450*/  FSETP.GEU.AND P6, PT, R52, -126, PT ;  /* 0xc2fc00003400780b */ /* 0x000fe40003fce000 */
[----:B----4-:R-:W-:-:S04]  /*5460*/  FMNMX R6, R6, R25, !PT ;  /* 0x0000001906067209 */ /* 0x010fc80007800000 */
[----:B------:R-:W3:Y:S01]  /*5470*/  MUFU.EX2 R48, R48 ;  /* 0x0000003000307308 */ /* 0x000ee20000000800 */
[----:B-1----:R-:W-:Y:S01]  /*5480*/  @!P3 FMUL R44, R44, R44 ;  /* 0x0000002c2c2cb220 */ /* 0x002fe20000400000 */
[----:B------:R-:W-:Y:S01]  /*5490*/  FSETP.GEU.AND P3, PT, R73, -126, PT ;  /* 0xc2fc00004900780b */ /* 0x000fe20003f6e000 */
[----:B------:R-:W1:Y:S01]  /*54a0*/  SHFL.BFLY PT, R25, R6, 0x2, 0x1f ;  /* 0x0c401f0006197f89 */ /* 0x000e6200000e0000 */
[----:B------:R-:W-:-:S03]  /*54b0*/  @!P2 FMUL R69, R69, 0.5 ;  /* 0x3f0000004545a820 */ /* 0x000fc60000400000 */
[----:B------:R-:W-:Y:S01]  /*54c0*/  @!P6 FMUL R52, R52, 0.5 ;  /* 0x3f0000003434e820 */ /* 0x000fe20000400000 */
[----:B--2---:R-:W-:Y:S02]  /*54d0*/  @!P4 FMUL R65, R65, R65 ;  /* 0x000000414141c220 */ /* 0x004fe40000400000 */
[----:B------:R-:W2:Y:S01]  /*54e0*/  MUFU.EX2 R69, R69 ;  /* 0x0000004500457308 */ /* 0x000ea20000000800 */
[----:B------:R-:W-:-:S04]  /*54f0*/  FSETP.GEU.AND P4, PT, R56, -126, PT ;  /* 0xc2fc00003800780b */ /* 0x000fc80003f8e000 */
[----:B------:R-:W-:Y:S01]  /*5500*/  @!P3 FMUL R73, R73, 0.5 ;  /* 0x3f0000004949b820 */ /* 0x000fe20000400000 */
[----:B---3--:R-:W-:Y:S02]  /*5510*/  @!P5 FMUL R48, R48, R48 ;  /* 0x000000303030d220 */ /* 0x008fe40000400000 */
[----:B------:R-:W3:Y:S01]  /*5520*/  MUFU.EX2 R52, R52 ;  /* 0x0000003400347308 */ /* 0x000ee20000000800 */
[----:B------:R-:W-:-:S05]  /*5530*/  FSETP.GEU.AND P5, PT, R77, -126, PT ;  /* 0xc2fc00004d00780b */ /* 0x000fca0003fae000 */
[----:B------:R-:W-:Y:S02]  /*5540*/  @!P4 FMUL R56, R56, 0.5 ;  /* 0x3f0000003838c820 */ /* 0x000fe40000400000 */
[----:B------:R-:W4:Y:S01]  /*5550*/  MUFU.EX2 R73, R73 ;  /* 0x0000004900497308 */ /* 0x000f220000000800 */
[----:B-1----:R-:W-:Y:S01]  /*5560*/  FMNMX R6, R6, R25, !PT ;  /* 0x0000001906067209 */ /* 0x002fe20007800000 */
[----:B--2---:R-:W-:-:S03]  /*5570*/  @!P2 FMUL R69, R69, R69 ;  /* 0x000000454545a220 */ /* 0x004fc60000400000 */
[----:B------:R-:W-:Y:S01]  /*5580*/  FSETP.NEU.AND P2, PT, R6, -INF , PT ;  /* 0xff8000000600780b */ /* 0x000fe20003f4d000 */
[----:B------:R-:W-:Y:S02]  /*5590*/  @!P5 FMUL R77, R77, 0.5 ;  /* 0x3f0000004d4dd820 */ /* 0x000fe40000400000 */
[----:B------:R-:W1:Y:S01]  /*55a0*/  MUFU.EX2 R56, R56 ;  /* 0x0000003800387308 */ /* 0x000e620000000800 */
[----:B---3--:R-:W-:Y:S01]  /*55b0*/  @!P6 FMUL R52, R52, R52 ;  /* 0x000000343434e220 */ /* 0x008fe20000400000 */
[----:B------:R-:W-:Y:S02]  /*55c0*/  FSETP.GEU.AND P6, PT, R60, -126, PT ;  /* 0xc2fc00003c00780b */ /* 0x000fe40003fce000 */
[----:B------:R-:W-:Y:S02]  /*55d0*/  FSEL R76, R6, RZ, P2 ;  /* 0x000000ff064c7208 */ /* 0x000fe40001000000 */
[----:B------:R-:W-:Y:S02]  /*55e0*/  FSETP.GEU.AND P2, PT, R81, -126, PT ;  /* 0xc2fc00005100780b */ /* 0x000fe40003f4e000 */
[----:B------:R-:W2:Y:S01]  /*55f0*/  MUFU.EX2 R77, R77 ;  /* 0x0000004d004d7308 */ /* 0x000ea20000000800 */
[----:B----4-:R-:W-:Y:S01]  /*5600*/  @!P3 FMUL R73, R73, R73 ;  /* 0x000000494949b220 */ /* 0x010fe20000400000 */
[----:B------:R-:W-:Y:S01]  /*5610*/  FSETP.GEU.AND P3, PT, R64, -126, PT ;  /* 0xc2fc00004000780b */ /* 0x000fe20003f6e000 */
[C---:B------:R-:W-:Y:S01]  /*5620*/  FMUL R80, R76.reuse, UR51 ;  /* 0x000000334c507c20 */ /* 0x040fe20008400000 */
[----:B------:R-:W-:Y:S01]  /*5630*/  FADD R153, -R76, R11 ;  /* 0x0000000b4c997221 */ /* 0x000fe20000000100 */
[----:B------:R-:W-:Y:S01]  /*5640*/  FADD R11, R28, R61 ;  /* 0x0000003d1c0b7221 */ /* 0x000fe20000000000 */
[----:B------:R-:W-:Y:S01]  /*5650*/  F2FP.F16.F32.PACK_AB R28, R21, R28 ;  /* 0x0000001c151c723e */ /* 0x000fe200000000ff */
[----:B------:R-:W-:Y:S01]  /*5660*/  @!P6 FMUL R60, R60, 0.5 ;  /* 0x3f0000003c3ce820 */ /* 0x000fe20000400000 */
[--C-:B------:R-:W-:Y:S01]  /*5670*/  FFMA R25, R26, UR51, -R80.reuse ;  /* 0x000000331a197c23 */ /* 0x100fe20008000850 */
[--C-:B------:R-:W-:Y:S01]  /*5680*/  FFMA R26, R27, UR51, -R80.reuse ;  /* 0x000000331b1a7c23 */ /* 0x100fe20008000850 */
[--C-:B------:R-:W-:Y:S01]  /*5690*/  FFMA R27, R30, UR51, -R80.reuse ;  /* 0x000000331e1b7c23 */ /* 0x100fe20008000850 */
[----:B-1----:R-:W-:Y:S01]  /*56a0*/  @!P4 FMUL R56, R56, R56 ;  /* 0x000000383838c220 */ /* 0x002fe20000400000 */
[----:B------:R-:W-:Y:S01]  /*56b0*/  @!P2 FMUL R81, R81, 0.5 ;  /* 0x3f0000005151a820 */ /* 0x000fe20000400000 */
[----:B------:R-:W1:Y:S01]  /*56c0*/  MUFU.EX2 R60, R60 ;  /* 0x0000003c003c7308 */ /* 0x000e620000000800 */
[----:B------:R-:W-:Y:S01]  /*56d0*/  FSETP.GEU.AND P4, PT, R25, -126, PT ;  /* 0xc2fc00001900780b */ /* 0x000fe20003f8e000 */
[----:B------:R-:W-:Y:S01]  /*56e0*/  @!P3 FMUL R64, R64, 0.5 ;  /* 0x3f0000004040b820 */ /* 0x000fe20000400000 */
[--C-:B------:R-:W-:Y:S01]  /*56f0*/  FFMA R29, R34, UR51, -R80.reuse ;  /* 0x00000033221d7c23 */ /* 0x100fe20008000850 */
[----:B--2---:R-:W-:Y:S01]  /*5700*/  @!P5 FMUL R77, R77, R77 ;  /* 0x0000004d4d4dd220 */ /* 0x004fe20000400000 */
[----:B------:R-:W-:Y:S01]  /*5710*/  FSETP.GEU.AND P5, PT, R26, -126, PT ;  /* 0xc2fc00001a00780b */ /* 0x000fe20003fae000 */
[--C-:B------:R-:W-:Y:S01]  /*5720*/  FFMA R31, R31, UR51, -R80.reuse ;  /* 0x000000331f1f7c23 */ /* 0x100fe20008000850 */
[--C-:B------:R-:W-:Y:S01]  /*5730*/  FFMA R35, R35, UR51, -R80.reuse ;  /* 0x0000003323237c23 */ /* 0x100fe20008000850 */
[----:B------:R-:W2:Y:S01]  /*5740*/  MUFU.EX2 R64, R64 ;  /* 0x0000004000407308 */ /* 0x000ea20000000800 */
[--C-:B------:R-:W-:Y:S01]  /*5750*/  FFMA R39, R39, UR51, -R80.reuse ;  /* 0x0000003327277c23 */ /* 0x100fe20008000850 */
[--C-:B------:R-:W-:Y:S01]  /*5760*/  FFMA R43, R43, UR51, -R80.reuse ;  /* 0x000000332b2b7c23 */ /* 0x100fe20008000850 */
[--C-:B------:R-:W-:Y:S01]  /*5770*/  FFMA R68, R42, UR51, -R80.reuse ;  /* 0x000000332a447c23 */ /* 0x100fe20008000850 */
[--C-:B------:R-:W-:Y:S01]  /*5780*/  FFMA R72, R46, UR51, -R80.reuse ;  /* 0x000000332e487c23 */ /* 0x100fe20008000850 */
[--C-:B------:R-:W-:Y:S01]  /*5790*/  FFMA R47, R47, UR51, -R80.reuse ;  /* 0x000000332f2f7c23 */ /* 0x100fe20008000850 */
[----:B------:R-:W-:Y:S01]  /*57a0*/  @!P4 FMUL R25, R25, 0.5 ;  /* 0x3f0000001919c820 */ /* 0x000fe20000400000 */
[--C-:B------:R-:W-:Y:S01]  /*57b0*/  FFMA R51, R51, UR51, -R80.reuse ;  /* 0x0000003333337c23 */ /* 0x100fe20008000850 */
[----:B------:R-:W3:Y:S01]  /*57c0*/  MUFU.EX2 R81, R81 ;  /* 0x0000005100517308 */ /* 0x000ee20000000800 */
[----:B-1----:R-:W-:Y:S01]  /*57d0*/  @!P6 FMUL R60, R60, R60 ;  /* 0x0000003c3c3ce220 */ /* 0x002fe20000400000 */
[----:B------:R-:W-:Y:S01]  /*57e0*/  FSETP.GEU.AND P6, PT, R27, -126, PT ;  /* 0xc2fc00001b00780b */ /* 0x000fe20003fce000 */
[----:B------:R-:W-:Y:S01]  /*57f0*/  @!P5 FMUL R26, R26, 0.5 ;  /* 0x3f0000001a1ad820 */ /* 0x000fe20000400000 */
[--C-:B------:R-:W-:Y:S01]  /*5800*/  FFMA R55, R55, UR51, -R80.reuse ;  /* 0x0000003337377c23 */ /* 0x100fe20008000850 */
[--C-:B------:R-:W-:Y:S01]  /*5810*/  FFMA R59, R59, UR51, -R80.reuse ;  /* 0x000000333b3b7c23 */ /* 0x100fe20008000850 */
[--C-:B------:R-:W-:Y:S01]  /*5820*/  FFMA R63, R63, UR51, -R80.reuse ;  /* 0x000000333f3f7c23 */ /* 0x100fe20008000850 */
[--C-:B------:R-:W-:Y:S01]  /*5830*/  FFMA R67, R67, UR51, -R80.reuse ;  /* 0x0000003343437c23 */ /* 0x100fe20008000850 */
[----:B------:R-:W1:Y:S01]  /*5840*/  MUFU.EX2 R25, R25 ;  /* 0x0000001900197308 */ /* 0x000e620000000800 */
[----:B--2---:R-:W-:Y:S01]  /*5850*/  @!P3 FMUL R64, R64, R64 ;  /* 0x000000404040b220 */ /* 0x004fe20000400000 */
[----:B------:R-:W-:Y:S01]  /*5860*/  FSETP.GEU.AND P3, PT, R29, -126, PT ;  /* 0xc2fc00001d00780b */ /* 0x000fe20003f6e000 */
[--C-:B------:R-:W-:Y:S01]  /*5870*/  FFMA R70, R70, UR51, -R80.reuse ;  /* 0x0000003346467c23 */ /* 0x100fe20008000850 */
[--C-:B------:R-:W-:Y:S01]  /*5880*/  FFMA R75, R75, UR51, -R80.reuse ;  /* 0x000000334b4b7c23 */ /* 0x100fe20008000850 */
[--C-:B------:R-:W-:Y:S01]  /*5890*/  FFMA R84, R82, UR51, -R80.reuse ;  /* 0x0000003352547c23 */ /* 0x100fe20008000850 */
[--C-:B------:R-:W-:Y:S01]  /*58a0*/  FFMA R83, R83, UR51, -R80.reuse ;  /* 0x0000003353537c23 */ /* 0x100fe20008000850 */
[----:B------:R-:W-:Y:S01]  /*58b0*/  @!P6 FMUL R27, R27, 0.5 ;  /* 0x3f0000001b1be820 */ /* 0x000fe20000400000 */
[----:B------:R2:W4:Y:S01]  /*58c0*/  MUFU.EX2 R30, R26 ;  /* 0x0000001a001e7308 */ /* 0x0005220000000800 */
[----:B---3--:R-:W-:Y:S01]  /*58d0*/  @!P2 FMUL R81, R81, R81 ;  /* 0x000000515151a220 */ /* 0x008fe20000400000 */
[----:B------:R-:W-:Y:S01]  /*58e0*/  FSETP.GEU.AND P2, PT, R31, -126, PT ;  /* 0xc2fc00001f00780b */ /* 0x000fe20003f4e000 */
[--C-:B------:R-:W-:Y:S01]  /*58f0*/  FFMA R71, R71, UR51, -R80.reuse ;  /* 0x0000003347477c23 */ /* 0x100fe20008000850 */
[--C-:B------:R-:W-:Y:S01]  /*5900*/  FFMA R85, R79, UR51, -R80.reuse ;  /* 0x000000334f557c23 */ /* 0x100fe20008000850 */
[--C-:B------:R-:W-:Y:S01]  /*5910*/  FFMA R86, R86, UR51, -R80.reuse ;  /* 0x0000003356567c23 */ /* 0x100fe20008000850 */
[--C-:B------:R-:W-:Y:S01]  /*5920*/  FFMA R87, R87, UR51, -R80.reuse ;  /* 0x0000003357577c23 */ /* 0x100fe20008000850 */
[----:B------:R-:W-:Y:S01]  /*5930*/  @!P3 FMUL R29, R29, 0.5 ;  /* 0x3f0000001d1db820 */ /* 0x000fe20000400000 */
[----:B------:R-:W3:Y:S01]  /*5940*/  MUFU.EX2 R27, R27 ;  /* 0x0000001b001b7308 */ /* 0x000ee20000000800 */
[----:B--2---:R-:W-:Y:S01]  /*5950*/  FFMA R26, R38, UR51, -R80 ;  /* 0x00000033261a7c23 */ /* 0x004fe20008000850 */
[----:B-1----:R-:W-:Y:S01]  /*5960*/  @!P4 FMUL R25, R25, R25 ;  /* 0x000000191919c220 */ /* 0x002fe20000400000 */
[----:B------:R-:W-:Y:S01]  /*5970*/  FSETP.GEU.AND P4, PT, R35, -126, PT ;  /* 0xc2fc00002300780b */ /* 0x000fe20003f8e000 */
[----:B------:R-:W-:-:S03]  /*5980*/  FMUL R153, R153, UR51 ;  /* 0x0000003399997c20 */ /* 0x000fc60008400000 */
[----:B------:R-:W-:Y:S01]  /*5990*/  @!P2 FMUL R31, R31, 0.5 ;  /* 0x3f0000001f1fa820 */ /* 0x000fe20000400000 */
[----:B------:R-:W1:Y:S01]  /*59a0*/  MUFU.EX2 R29, R29 ;  /* 0x0000001d001d7308 */ /* 0x000e620000000800 */
[----:B----4-:R-:W-:Y:S01]  /*59b0*/  @!P5 FMUL R30, R30, R30 ;  /* 0x0000001e1e1ed220 */ /* 0x010fe20000400000 */
[----:B------:R-:W-:-:S06]  /*59c0*/  FSETP.GEU.AND P5, PT, R26, -126, PT ;  /* 0xc2fc00001a00780b */ /* 0x000fcc0003fae000 */
[----:B------:R-:W2:Y:S01]  /*59d0*/  MUFU.EX2 R34, R31 ;  /* 0x0000001f00227308 */ /* 0x000ea20000000800 */
[----:B---3--:R-:W-:Y:S01]  /*59e0*/  @!P6 FMUL R27, R27, R27 ;  /* 0x0000001b1b1be220 */ /* 0x008fe20000400000 */
[----:B------:R-:W-:Y:S01]  /*59f0*/  FSETP.GEU.AND P6, PT, R39, -126, PT ;  /* 0xc2fc00002700780b */ /* 0x000fe20003fce000 */
[----:B------:R-:W-:-:S04]  /*5a00*/  @!P4 FMUL R35, R35, 0.5 ;  /* 0x3f0000002323c820 */ /* 0x000fc80000400000 */
        /* <DEDUP_REMOVED lines=14> */
[----:B------:R-:W1:Y:S01]  /*5af0*/  MUFU.EX2 R46, R43 ;  /* 0x0000002b002e7308 */ /* 0x000e620000000800 */
[----:B----4-:R-:W-:Y:S01]  /*5b00*/  @!P5 FMUL R31, R31, R31 ;  /* 0x0000001f1f1fd220 */ /* 0x010fe20000400000 */
[----:B------:R-:W-:-:S06]  /*5b10*/  FSETP.GEU.AND P5, PT, R47, -126, PT ;  /* 0xc2fc00002f00780b */ /* 0x000fcc0003fae000 */
[----:B------:R3:W4:Y:S01]  /*5b20*/  MUFU.EX2 R35, R68 ;  /* 0x0000004400237308 */ /* 0x0007220000000800 */
[----:B--2---:R-:W-:Y:S01]  /*5b30*/  @!P6 FMUL R42, R42, R42 ;  /* 0x0000002a2a2ae220 */ /* 0x004fe20000400000 */
[----:B------:R-:W-:Y:S01]  /*5b40*/  FSETP.GEU.AND P6, PT, R26, -126, PT ;  /* 0xc2fc00001a00780b */ /* 0x000fe20003fce000 */
[----:B------:R-:W-:-:S04]  /*5b50*/  @!P4 FMUL R72, R72, 0.5 ;  /* 0x3f0000004848c820 */ /* 0x000fc80000400000 */
[----:B------:R-:W-:Y:S01]  /*5b60*/  @!P5 FMUL R47, R47, 0.5 ;  /* 0x3f0000002f2fd820 */ /* 0x000fe20000400000 */
[----:B------:R2:W5:Y:S01]  /*5b70*/  MUFU.EX2 R39, R72 ;  /* 0x0000004800277308 */ /* 0x0005620000000800 */
[----:B---3--:R-:W-:Y:S01]  /*5b80*/  FFMA R68, R54, UR51, -R80 ;  /* 0x0000003336447c23 */ /* 0x008fe20008000850 */
[----:B-1----:R-:W-:-:S04]  /*5b90*/  @!P3 FMUL R46, R46, R46 ;  /* 0x0000002e2e2eb220 */ /* 0x002fc80000400000 */
[----:B------:R-:W-:Y:S01]  /*5ba0*/  FSETP.GEU.AND P3, PT, R68, -126, PT ;  /* 0xc2fc00004400780b */ /* 0x000fe20003f6e000 */
[----:B------:R-:W-:Y:S01]  /*5bb0*/  @!P6 FMUL R26, R26, 0.5 ;  /* 0x3f0000001a1ae820 */ /* 0x000fe20000400000 */
[----:B------:R-:W1:Y:S01]  /*5bc0*/  MUFU.EX2 R50, R47 ;  /* 0x0000002f00327308 */ /* 0x000e620000000800 */
[----:B--2---:R-:W-:Y:S01]  /*5bd0*/  FFMA R72, R58, UR51, -R80 ;  /* 0x000000333a487c23 */ /* 0x004fe20008000850 */
[----:B----4-:R-:W-:Y:S01]  /*5be0*/  @!P2 FMUL R35, R35, R35 ;  /* 0x000000232323a220 */ /* 0x010fe20000400000 */
[----:B------:R-:W-:-:S05]  /*5bf0*/  FSETP.GEU.AND P2, PT, R51, -126, PT ;  /* 0xc2fc00003300780b */ /* 0x000fca0003f4e000 */
[----:B------:R2:W3:Y:S01]  /*5c00*/  MUFU.EX2 R43, R26 ;  /* 0x0000001a002b7308 */ /* 0x0004e20000000800 */
[----:B-----5:R-:W-:Y:S01]  /*5c10*/  @!P4 FMUL R39, R39, R39 ;  /* 0x000000272727c220 */ /* 0x020fe20000400000 */
[----:B------:R-:W-:Y:S01]  /*5c20*/  FSETP.GEU.AND P4, PT, R55, -126, PT ;  /* 0xc2fc00003700780b */ /* 0x000fe20003f8e000 */
[----:B------:R-:W-:-:S05]  /*5c30*/  @!P3 FMUL R68, R68, 0.5 ;  /* 0x3f0000004444b820 */ /* 0x000fca0000400000 */
[----:B------:R4:W5:Y:S01]  /*5c40*/  MUFU.EX2 R47, R68 ;  /* 0x00000044002f7308 */ /* 0x0009620000000800 */
[----:B-1----:R-:W-:Y:S01]  /*5c50*/  @!P5 FMUL R50, R50, R50 ;  /* 0x000000323232d220 */ /* 0x002fe20000400000 */
[----:B------:R-:W-:Y:S01]  /*5c60*/  FSETP.GEU.AND P5, PT, R72, -126, PT ;  /* 0xc2fc00004800780b */ /* 0x000fe20003fae000 */
[----:B------:R-:W-:Y:S01]  /*5c70*/  @!P2 FMUL R51, R51, 0.5 ;  /* 0x3f0000003333a820 */ /* 0x000fe20000400000 */
[----:B--2---:R-:W-:-:S03]  /*5c80*/  FFMA R26, R62, UR51, -R80 ;  /* 0x000000333e1a7c23 */ /* 0x004fc60008000850 */
[----:B------:R-:W-:Y:S01]  /*5c90*/  @!P4 FMUL R55, R55, 0.5 ;  /* 0x3f0000003737c820 */ /* 0x000fe20000400000 */
[----:B------:R-:W1:Y:S01]  /*5ca0*/  MUFU.EX2 R54, R51 ;  /* 0x0000003300367308 */ /* 0x000e620000000800 */
[----:B---3--:R-:W-:Y:S01]  /*5cb0*/  @!P6 FMUL R43, R43, R43 ;  /* 0x0000002b2b2be220 */ /* 0x008fe20000400000 */
[----:B------:R-:W-:Y:S01]  /*5cc0*/  FSETP.GEU.AND P6, PT, R59, -126, PT ;  /* 0xc2fc00003b00780b */ /* 0x000fe20003fce000 */
[----:B----4-:R-:W-:-:S04]  /*5cd0*/  FFMA R68, R66, UR51, -R80 ;  /* 0x0000003342447c23 */ /* 0x010fc80008000850 */
[----:B------:R-:W-:Y:S01]  /*5ce0*/  @!P5 FMUL R72, R72, 0.5 ;  /* 0x3f0000004848d820 */ /* 0x000fe20000400000 */
[----:B------:R-:W2:Y:S01]  /*5cf0*/  MUFU.EX2 R58, R55 ;  /* 0x00000037003a7308 */ /* 0x000ea20000000800 */
[----:B-----5:R-:W-:Y:S01]  /*5d00*/  @!P3 FMUL R47, R47, R47 ;  /* 0x0000002f2f2fb220 */ /* 0x020fe20000400000 */
[----:B------:R-:W-:-:S05]  /*5d10*/  FSETP.GEU.AND P3, PT, R63, -126, PT ;  /* 0xc2fc00003f00780b */ /* 0x000fca0003f6e000 */
[----:B------:R-:W-:Y:S01]  /*5d20*/  @!P6 FMUL R59, R59, 0.5 ;  /* 0x3f0000003b3be820 */ /* 0x000fe20000400000 */
[----:B------:R3:W4:Y:S01]  /*5d30*/  MUFU.EX2 R62, R72 ;  /* 0x00000048003e7308 */ /* 0x0007220000000800 */
[----:B-1----:R-:W-:Y:S01]  /*5d40*/  @!P2 FMUL R54, R54, R54 ;  /* 0x000000363636a220 */ /* 0x002fe20000400000 */
[----:B------:R-:W-:-:S05]  /*5d50*/  FSETP.GEU.AND P2, PT, R26, -126, PT ;  /* 0xc2fc00001a00780b */ /* 0x000fca0003f4e000 */
[----:B------:R-:W-:Y:S01]  /*5d60*/  @!P3 FMUL R63, R63, 0.5 ;  /* 0x3f0000003f3fb820 */ /* 0x000fe20000400000 */
[----:B------:R-:W1:Y:S01]  /*5d70*/  MUFU.EX2 R51, R59 ;  /* 0x0000003b00337308 */ /* 0x000e620000000800 */
[----:B--2---:R-:W-:Y:S01]  /*5d80*/  @!P4 FMUL R58, R58, R58 ;  /* 0x0000003a3a3ac220 */ /* 0x004fe20000400000 */
[----:B------:R-:W-:Y:S01]  /*5d90*/  FSETP.GEU.AND P4, PT, R68, -126, PT ;  /* 0xc2fc00004400780b */ /* 0x000fe20003f8e000 */
[--C-:B---3--:R-:W-:Y:S01]  /*5da0*/  FFMA R72, R74, UR51, -R80.reuse ;  /* 0x000000334a487c23 */ /* 0x108fe20008000850 */
[----:B------:R-:W-:Y:S01]  /*5db0*/  FFMA R74, R78, UR51, -R80 ;  /* 0x000000334e4a7c23 */ /* 0x000fe20008000850 */
[----:B------:R-:W-:Y:S01]  /*5dc0*/  FADD R80, R36, R77 ;  /* 0x0000004d24507221 */ /* 0x000fe20000000000 */
[----:B------:R-:W-:Y:S01]  /*5dd0*/  FADD R78, R37, R52 ;  /* 0x00000034254e7221 */ /* 0x000fe20000000000 */
[----:B------:R-:W-:Y:S01]  /*5de0*/  @!P2 FMUL R26, R26, 0.5 ;  /* 0x3f0000001a1aa820 */ /* 0x000fe20000400000 */
[----:B------:R-:W2:Y:S01]  /*5df0*/  MUFU.EX2 R55, R63 ;  /* 0x0000003f00377308 */ /* 0x000ea20000000800 */
[----:B----4-:R-:W-:Y:S01]  /*5e00*/  @!P5 FMUL R62, R62, R62 ;  /* 0x0000003e3e3ed220 */ /* 0x010fe20000400000 */
[----:B------:R-:W-:Y:S01]  /*5e10*/  FSETP.GEU.AND P5, PT, R67, -126, PT ;  /* 0xc2fc00004300780b */ /* 0x000fe20003fae000 */
[----:B------:R-:W-:Y:S01]  /*5e20*/  FADD R80, R11, R80 ;  /* 0x000000500b507221 */ /* 0x000fe20000000000 */
[----:B------:R-:W-:Y:S01]  /*5e30*/  FADD R11, R10, R65 ;  /* 0x000000410a0b7221 */ /* 0x000fe20000000000 */
[----:B------:R-:W-:-:S02]  /*5e40*/  F2FP.F16.F32.PACK_AB R36, R45, R36 ;  /* 0x000000242d24723e */ /* 0x000fc400000000ff */
        /* <DEDUP_REMOVED lines=8> */
[----:B---3--:R-:W-:Y:S01]  /*5ed0*/  FADD R26, R32, R69 ;  /* 0x00000045201a7221 */ /* 0x008fe20000000000 */
[----:B------:R-:W-:Y:S02]  /*5ee0*/  F2FP.F16.F32.PACK_AB R32, R37, R32 ;  /* 0x000000202520723e */ /* 0x000fe400000000ff */
[----:B------:R-:W-:Y:S01]  /*5ef0*/  F2FP.F16.F32.PACK_AB R37, R54, R43 ;  /* 0x0000002b3625723e */ /* 0x000fe200000000ff */
[----:B------:R-:W-:Y:S01]  /*5f00*/  @!P6 FMUL R70, R70, 0.5 ;  /* 0x3f0000004646e820 */ /* 0x000fe20000400000 */
[----:B------:R-:W2:Y:S01]  /*5f10*/  MUFU.EX2 R59, R67 ;  /* 0x00000043003b7308 */ /* 0x000ea20000000800 */
[----:B----4-:R-:W-:Y:S01]  /*5f20*/  @!P2 FMUL R66, R66, R66 ;  /* 0x000000424242a220 */ /* 0x010fe20000400000 */
[----:B------:R-:W-:-:S05]  /*5f30*/  FSETP.GEU.AND P2, PT, R71, -126, PT ;  /* 0xc2fc00004700780b */ /* 0x000fca0003f4e000 */
[----:B------:R-:W-:Y:S01]  /*5f40*/  @!P3 FMUL R72, R72, 0.5 ;  /* 0x3f0000004848b820 */ /* 0x000fe20000400000 */
[----:B------:R-:W3:Y:S01]  /*5f50*/  MUFU.EX2 R70, R70 ;  /* 0x0000004600467308 */ /* 0x000ee20000000800 */
[----:B-1----:R-:W-:Y:S01]  /*5f60*/  @!P4 FMUL R68, R68, R68 ;  /* 0x000000444444c220 */ /* 0x002fe20000400000 */
[----:B------:R-:W-:-:S03]  /*5f70*/  FSETP.GEU.AND P4, PT, R75, -126, PT ;  /* 0xc2fc00004b00780b */ /* 0x000fc60003f8e000 */
[----:B------:R-:W-:Y:S01]  /*5f80*/  FADD R155, R29, R68 ;  /* 0x000000441d9b7221 */ /* 0x000fe20000000000 */
[----:B------:R-:W-:Y:S01]  /*5f90*/  F2FP.F16.F32.PACK_AB R29, R38, R29 ;  /* 0x0000001d261d723e */ /* 0x000fe200000000ff */
[----:B------:R-:W-:Y:S01]  /*5fa0*/  @!P2 FMUL R71, R71, 0.5 ;  /* 0x3f0000004747a820 */ /* 0x000fe20000400000 */
[----:B------:R-:W1:Y:S01]  /*5fb0*/  MUFU.EX2 R72, R72 ;  /* 0x0000004800487308 */ /* 0x000e620000000800 */
[----:B--2---:R-:W-:Y:S01]  /*5fc0*/  @!P5 FMUL R59, R59, R59 ;  /* 0x0000003b3b3bd220 */ /* 0x004fe20000400000 */
[----:B------:R-:W-:-:S05]  /*5fd0*/  FSETP.GEU.AND P5, PT, R74, -126, PT ;  /* 0xc2fc00004a00780b */ /* 0x000fca0003fae000 */
[----:B------:R-:W-:Y:S01]  /*5fe0*/  @!P4 FMUL R75, R75, 0.5 ;  /* 0x3f0000004b4bc820 */ /* 0x000fe20000400000 */
[----:B------:R2:W4:Y:S01]  /*5ff0*/  MUFU.EX2 R63, R71 ;  /* 0x00000047003f7308 */ /* 0x0005220000000800 */
[----:B---3--:R-:W-:Y:S01]  /*6000*/  @!P6 FMUL R70, R70, R70 ;  /* 0x000000464646e220 */ /* 0x008fe20000400000 */
[----:B------:R-:W-:-:S05]  /*6010*/  FSETP.GEU.AND P6, PT, R84, -126, PT ;  /* 0xc2fc00005400780b */ /* 0x000fca0003fce000 */
[----:B------:R-:W-:Y:S01]  /*6020*/  @!P5 FMUL R74, R74, 0.5 ;  /* 0x3f0000004a4ad820 */ /* 0x000fe20000400000 */
[----:B------:R3:W5:Y:S01]  /*6030*/  MUFU.EX2 R67, R75 ;  /* 0x0000004b00437308 */ /* 0x0007620000000800 */
[----:B-1----:R-:W-:Y:S01]  /*6040*/  @!P3 FMUL R72, R72, R72 ;  /* 0x000000484848b220 */ /* 0x002fe20000400000 */
[----:B------:R-:W-:Y:S01]  /*6050*/  FSETP.GEU.AND P3, PT, R83, -126, PT ;  /* 0xc2fc00005300780b */ /* 0x000fe20003f6e000 */
[----:B--2---:R-:W-:Y:S01]  /*6060*/  FADD R71, R45, R60 ;  /* 0x0000003c2d477221 */ /* 0x004fe20000000000 */
[----:B------:R-:W-:Y:S01]  /*6070*/  F2FP.F16.F32.PACK_AB R45, R59, R68 ;  /* 0x000000443b2d723e */ /* 0x000fe200000000ff */
[----:B------:R-:W-:Y:S02]  /*6080*/  FADD R156, R35, R72 ;  /* 0x00000048239c7221 */ /* 0x000fe40000000000 */
[----:B------:R-:W-:Y:S01]  /*6090*/  @!P6 FMUL R84, R84, 0.5 ;  /* 0x3f0000005454e820 */ /* 0x000fe20000400000 */
[----:B------:R-:W1:Y:S01]  /*60a0*/  MUFU.EX2 R74, R74 ;  /* 0x0000004a004a7308 */ /* 0x000e620000000800 */
[----:B---3--:R-:W-:Y:S01]  /*60b0*/  FADD R75, R9, R26 ;  /* 0x0000001a094b7221 */ /* 0x008fe20000000000 */
[----:B------:R-:W-:Y:S01]  /*60c0*/  FADD R9, R13, R40 ;  /* 0x000000280d097221 */ /* 0x000fe20000000000 */
[----:B------:R-:W-:Y:S01]  /*60d0*/  FADD R26, R21, R44 ;  /* 0x0000002c151a7221 */ /* 0x000fe20000000000 */
[----:B----4-:R-:W-:Y:S01]  /*60e0*/  @!P2 FMUL R63, R63, R63 ;  /* 0x0000003f3f3fa220 */ /* 0x010fe20000400000 */
[----:B------:R-:W-:Y:S01]  /*60f0*/  FSETP.GEU.AND P2, PT, R153, -126, PT ;  /* 0xc2fc00009900780b */ /* 0x000fe20003f4e000 */
[----:B------:R-:W-:Y:S01]  /*6100*/  FADD R79, R9, R78 ;  /* 0x0000004e094f7221 */ /* 0x000fe20000000000 */
[----:B------:R-:W-:Y:S01]  /*6110*/  @!P3 FMUL R83, R83, 0.5 ;  /* 0x3f0000005353b820 */ /* 0x000fe20000400000 */
[----:B------:R2:W3:Y:S01]  /*6120*/  MUFU.EX2 R76, R84 ;  /* 0x00000054004c7308 */ /* 0x0004e20000000800 */
[----:B-----5:R-:W-:Y:S01]  /*6130*/  @!P4 FMUL R67, R67, R67 ;  /* 0x000000434343c220 */ /* 0x020fe20000400000 */
[----:B------:R-:W-:Y:S01]  /*6140*/  FSETP.GEU.AND P4, PT, R85, -126, PT ;  /* 0xc2fc00005500780b */ /* 0x000fe20003f8e000 */
[----:B------:R-:W-:Y:S01]  /*6150*/  FADD R82, R26, R71 ;  /* 0x000000471a527221 */ /* 0x000fe20000000000 */
[----:B------:R-:W-:Y:S01]  /*6160*/  FADD R9, R8, R57 ;  /* 0x0000003908097221 */ /* 0x000fe20000000000 */
[----:B------:R-:W-:Y:S01]  /*6170*/  FADD R26, R12, R73 ;  /* 0x000000490c1a7221 */ /* 0x000fe20000000000 */
[----:B------:R-:W-:Y:S01]  /*6180*/  FADD R78, R14, R81 ;  /* 0x000000510e4e7221 */ /* 0x000fe20000000000 */
[----:B------:R-:W-:Y:S01]  /*6190*/  FADD R157, R46, R67 ;  /* 0x000000432e9d7221 */ /* 0x000fe20000000000 */
[----:B------:R-:W4:Y:S01]  /*61a0*/  MUFU.EX2 R83, R83 ;  /* 0x0000005300537308 */ /* 0x000f220000000800 */
[----:B-1----:R-:W-:Y:S01]  /*61b0*/  @!P5 FMUL R74, R74, R74 ;  /* 0x0000004a4a4ad220 */ /* 0x002fe20000400000 */
[----:B------:R-:W-:Y:S01]  /*61c0*/  FSETP.GEU.AND P5, PT, R86, -126, PT ;  /* 0xc2fc00005600780b */ /* 0x000fe20003fae000 */
[----:B------:R-:W-:Y:S01]  /*61d0*/  FADD R71, R9, R26 ;  /* 0x0000001a09477221 */ /* 0x000fe20000000000 */
[----:B--2---:R-:W-:Y:S01]  /*61e0*/  FADD R84, R11, R78 ;  /* 0x0000004e0b547221 */ /* 0x004fe20000000000 */
[----:B------:R-:W-:Y:S01]  /*61f0*/  FADD R9, R15, R20 ;  /* 0x000000140f097221 */ /* 0x000fe20000000000 */
[----:B------:R-:W-:Y:S01]  /*6200*/  FADD R26, R41, R56 ;  /* 0x00000038291a7221 */ /* 0x000fe20000000000 */
[----:B------:R-:W-:Y:S01]  /*6210*/  @!P4 FMUL R85, R85, 0.5 ;  /* 0x3f0000005555c820 */ /* 0x000fe20000400000 */
[----:B------:R-:W-:Y:S01]  /*6220*/  FADD R11, R33, R48 ;  /* 0x00000030210b7221 */ /* 0x000fe20000000000 */
[----:B---3--:R-:W-:Y:S01]  /*6230*/  @!P6 FMUL R76, R76, R76 ;  /* 0x0000004c4c4ce220 */ /* 0x008fe20000400000 */
[----:B------:R-:W-:Y:S01]  /*6240*/  FSETP.GEU.AND P6, PT, R87, -126, PT ;  /* 0xc2fc00005700780b */ /* 0x000fe20003fce000 */
[----:B------:R-:W-:Y:S01]  /*6250*/  FADD R78, R49, R64 ;  /* 0x00000040314e7221 */ /* 0x000fe20000000000 */
[----:B------:R-:W-:Y:S01]  /*6260*/  FADD R9, R9, R26 ;  /* 0x0000001a09097221 */ /* 0x000fe20000000000 */
[----:B------:R-:W1:Y:S01]  /*6270*/  MUFU.EX2 R85, R85 ;  /* 0x0000005500557308 */ /* 0x000e620000000800 */
[----:B------:R-:W-:Y:S01]  /*6280*/  FADD R158, R43, R76 ;  /* 0x0000004c2b9e7221 */ /* 0x000fe20000000000 */
[----:B------:R-:W-:Y:S01]  /*6290*/  @!P5 FMUL R86, R86, 0.5 ;  /* 0x3f0000005656d820 */ /* 0x000fe20000400000 */
[----:B------:R-:W-:Y:S01]  /*62a0*/  FADD R78, R11, R78 ;  /* 0x0000004e0b4e7221 */ /* 0x000fe20000000000 */
[----:B----4-:R-:W-:Y:S01]  /*62b0*/  @!P3 FMUL R83, R83, R83 ;  /* 0x000000535353b220 */ /* 0x010fe20000400000 */
[----:B------:R-:W-:Y:S01]  /*62c0*/  FSETP.GEU.AND P3, PT, R154, -126, PT ;  /* 0xc2fc00009a00780b */ /* 0x000fe20003f6e000 */
[----:B------:R-:W-:Y:S01]  /*62d0*/  FADD R11, R25, R62 ;  /* 0x0000003e190b7221 */ /* 0x000fe20000000000 */
[----:B------:R-:W-:Y:S01]  /*62e0*/  FADD R26, R30, R51 ;  /* 0x000000331e1a7221 */ /* 0x000fe20000000000 */
[----:B------:R-:W2:Y:S01]  /*62f0*/  MUFU.EX2 R86, R86 ;  /* 0x0000005600567308 */ /* 0x000ea20000000800 */
[----:B------:R-:W-:Y:S01]  /*6300*/  @!P2 FMUL R153, R153, 0.5 ;  /* 0x3f0000009999a820 */ /* 0x000fe20000400000 */
[----:B------:R-:W-:Y:S01]  /*6310*/  @!P6 FMUL R87, R87, 0.5 ;  /* 0x3f0000005757e820 */ /* 0x000fe20000400000 */
[----:B------:R-:W-:Y:S01]  /*6320*/  FADD R159, R11, R156 ;  /* 0x0000009c0b9f7221 */ /* 0x000fe20000000000 */
[----:B------:R-:W-:Y:S01]  /*6330*/  FADD R162, R155, R158 ;  /* 0x0000009e9ba27221 */ /* 0x000fe20000000000 */
[----:B------:R-:W-:Y:S01]  /*6340*/  FADD R160, R26, R157 ;  /* 0x0000009d1aa07221 */ /* 0x000fe20000000000 */
[----:B------:R-:W-:Y:S01]  /*6350*/  FADD R26, R38, R59 ;  /* 0x0000003b261a7221 */ /* 0x000fe20000000000 */
[----:B------:R-:W-:Y:S01]  /*6360*/  FADD R155, R54, R83 ;  /* 0x00000053369b7221 */ /* 0x000fe20000000000 */
[----:B------:R-:W3:Y:S01]  /*6370*/  MUFU.EX2 R87, R87 ;  /* 0x0000005700577308 */ /* 0x000ee20000000800 */
[----:B------:R-:W-:Y:S01]  /*6380*/  FADD R11, R27, R66 ;  /* 0x000000421b0b7221 */ /* 0x000fe20000000000 */
[----:B------:R-:W-:Y:S01]  /*6390*/  @!P3 FMUL R154, R154, 0.5 ;  /* 0x3f0000009a9ab820 */ /* 0x000fe20000400000 */
[----:B------:R-:W-:Y:S01]  /*63a0*/  FADD R156, R39, R74 ;  /* 0x0000004a279c7221 */ /* 0x000fe20000000000 */
[----:B-1----:R-:W-:Y:S01]  /*63b0*/  @!P4 FMUL R85, R85, R85 ;  /* 0x000000555555c220 */ /* 0x002fe20000400000 */
[----:B------:R-:W-:Y:S01]  /*63c0*/  FADD R163, R26, R155 ;  /* 0x0000009b1aa37221 */ /* 0x000fe20000000000 */
[----:B------:R-:W-:Y:S01]  /*63d0*/  FADD R26, R31, R70 ;  /* 0x000000461f1a7221 */ /* 0x000fe20000000000 */
[----:B------:R-:W-:Y:S01]  /*63e0*/  FADD R161, R11, R156 ;  /* 0x0000009c0ba17221 */ /* 0x000fe20000000000 */
[----:B------:R-:W1:Y:S01]  /*63f0*/  MUFU.EX2 R153, R153 ;  /* 0x0000009900997308 */ /* 0x000e620000000800 */
[----:B--2---:R-:W-:Y:S01]  /*6400*/  @!P5 FMUL R86, R86, R86 ;  /* 0x000000565656d220 */ /* 0x004fe20000400000 */
[----:B------:R-:W-:Y:S01]  /*6410*/  FADD R11, R34, R55 ;  /* 0x00000037220b7221 */ /* 0x000fe20000000000 */
[----:B------:R-:W-:Y:S01]  /*6420*/  FADD R156, R50, R85 ;  /* 0x00000055329c7221 */ /* 0x000fe20000000000 */
[----:B------:R-:W-:Y:S01]  /*6430*/  FADD R155, R42, R63 ;  /* 0x0000003f2a9b7221 */ /* 0x000fe20000000000 */
[----:B------:R-:W-:Y:S01]  /*6440*/  FADD R157, R47, R86 ;  /* 0x000000562f9d7221 */ /* 0x000fe20000000000 */
[----:B------:R-:W-:Y:S01]  /*6450*/  FADD R159, R159, R162 ;  /* 0x000000a29f9f7221 */ /* 0x000fe20000000000 */
[----:B------:R-:W-:Y:S01]  /*6460*/  FADD R11, R11, R156 ;  /* 0x0000009c0b0b7221 */ /* 0x000fe20000000000 */
[----:B------:R-:W2:Y:S01]  /*6470*/  MUFU.EX2 R154, R154 ;  /* 0x0000009a009a7308 */ /* 0x000ea20000000800 */
        /* <DEDUP_REMOVED lines=14> */
[----:B------:R-:W-:Y:S01]  /*6560*/  SHF.L.U32 R9, R19, 0x1f, RZ ;  /* 0x0000001f13097819 */ /* 0x000fe200000006ff */
[----:B-1----:R-:W-:Y:S01]  /*6570*/  @!P2 FMUL R153, R153, R153 ;  /* 0x000000999999a220 */ /* 0x002fe20000400000 */
[----:B------:R-:W-:Y:S01]  /*6580*/  FADD R11, R160, R11 ;  /* 0x0000000ba00b7221 */ /* 0x000fe20000000000 */
[----:B------:R-:W-:Y:S01]  /*6590*/  F2FP.F16.F32.PACK_AB R25, R30, R25 ;  /* 0x000000191e19723e */ /* 0x000fe200000000ff */
[----:B------:R-:W-:Y:S01]  /*65a0*/  FADD R75, R75, R78 ;  /* 0x0000004e4b4b7221 */ /* 0x000fe20000000000 */
[----:B--2---:R-:W-:Y:S01]  /*65b0*/  @!P3 FMUL R154, R154, R154 ;  /* 0x0000009a9a9ab220 */ /* 0x004fe20000400000 */
[----:B------:R-:W-:Y:S01]  /*65c0*/  FADD R26, R26, R11 ;  /* 0x0000000b1a1a7221 */ /* 0x000fe20000000000 */
[----:B------:R-:W-:Y:S01]  /*65d0*/  F2FP.F16.F32.PACK_AB R30, R33, R10 ;  /* 0x0000000a211e723e */ /* 0x000fe200000000ff */
[----:B------:R1:W2:Y:S01]  /*65e0*/  SYNCS.PHASECHK.TRANS64.TRYWAIT P2, [UR6+0x34400], R9 ;  /* 0x03440009ff0075a7 */ /* 0x0002a20008040146 */
[----:B------:R-:W-:Y:S01]  /*65f0*/  F2FP.F16.F32.PACK_AB R27, R34, R27 ;  /* 0x0000001b221b723e */ /* 0x000fe200000000ff */
[----:B------:R-:W-:Y:S01]  /*6600*/  FFMA R0, R153, R0, R26 ;  /* 0x0000000099007223 */ /* 0x000fe2000000001a */
[----:B------:R-:W-:Y:S01]  /*6610*/  F2FP.F16.F32.PACK_AB R33, R46, R35 ;  /* 0x000000232e21723e */ /* 0x000fe200000000ff */
[----:B------:R-:W-:Y:S01]  /*6620*/  FFMA R3, R154, R3, R75 ;  /* 0x000000039a037223 */ /* 0x000fe2000000004b */
[----:B------:R-:W-:Y:S01]  /*6630*/  F2FP.F16.F32.PACK_AB R34, R41, R12 ;  /* 0x0000000c2922723e */ /* 0x000fe200000000ff */
[-C--:B------:R-:W-:Y:S01]  /*6640*/  FMUL R88, R88, R154.reuse ;  /* 0x0000009a58587220 */ /* 0x080fe20000400000 */
[----:B------:R-:W-:Y:S01]  /*6650*/  F2FP.F16.F32.PACK_AB R35, R50, R39 ;  /* 0x000000273223723e */ /* 0x000fe200000000ff */
[-C--:B------:R-:W-:Y:S01]  /*6660*/  FMUL R89, R89, R154.reuse ;  /* 0x0000009a59597220 */ /* 0x080fe20000400000 */
[----:B------:R-:W-:Y:S01]  /*6670*/  F2FP.F16.F32.PACK_AB R46, R48, R65 ;  /* 0x00000041302e723e */ /* 0x000fe200000000ff */
[-C--:B------:R-:W-:Y:S01]  /*6680*/  FMUL R92, R92, R154.reuse ;  /* 0x0000009a5c5c7220 */ /* 0x080fe20000400000 */
[----:B------:R-:W-:Y:S01]  /*6690*/  F2FP.F16.F32.PACK_AB R31, R42, R31 ;  /* 0x0000001f2a1f723e */ /* 0x000fe200000000ff */
[----:B------:R-:W-:Y:S01]  /*66a0*/  FMUL R93, R93, R154 ;  /* 0x0000009a5d5d7220 */ /* 0x000fe20000400000 */
        /* <DEDUP_REMOVED lines=32> */
[----:B------:R-:W-:Y:S01]  /*68b0*/  FMUL R149, R149, R154 ;  /* 0x0000009a95957220 */ /* 0x000fe20000400000 */
        /* <DEDUP_REMOVED lines=42> */
[----:B------:R-:W-:Y:S01]  /*6b60*/  F2FP.F16.F32.PACK_AB R54, R64, R81 ;  /* 0x000000514036723e */ /* 0x000fe200000000ff */
[----:B-12---:R-:W-:Y:S06]  /*6b70*/  @!P0 BRA `(.L_x_29) ;  /* 0x0000000000048947 */ /* 0x006fec0003800000 */
[----:B------:R-:W-:Y:S01]  /*6b80*/  BPT.TRAP 0x1 ;  /* 0x000000040000795c */ /* 0x000fe20000300000 */
.L_x_29:
[----:B------:R-:W-:Y:S05]  /*6b90*/  @P2 BRA `(.L_x_30) ;  /* 0x0000000000082947 */ /* 0x000fea0003800000 */
[----:B------:R-:W1:Y:S02]  /*6ba0*/  SYNCS.PHASECHK.TRANS64.TRYWAIT P2, [UR6+0x34400], R9 ;  /* 0x03440009ff0075a7 */ /* 0x000e640008040146 */
[----:B-1----:R-:W-:Y:S05]  /*6bb0*/  @!P2 BRA `(.L_x_31) ;  /* 0x000000740078a947 */ /* 0x002fea0003800000 */
.L_x_30:
[----:B------:R-:W-:Y:S01]  /*6bc0*/  ULEA UR11, UR10, UR49, 0xb ;  /* 0x000000310a0b7291 */ /* 0x000fe2000f8e583f */
[----:B------:R-:W-:Y:S01]  /*6bd0*/  WARPGROUP.ARRIVE ;  /* 0x00000000000079c5 */ /* 0x000fe20000000000 */
[----:B------:R-:W-:Y:S01]  /*6be0*/  UMOV UR7, 0x40000040 ;  /* 0x4000004000077882 */ /* 0x000fe20000000000 */
[----:B------:R-:W-:-:S04]  /*6bf0*/  F2FP.F16.F32.PACK_AB R55, R87, R86 ;  /* 0x000000565737723e */ /* 0x000fc800000000ff */
[----:B------:R-:W-:Y:S02]  /*6c00*/  UMOV UR6, UR11 ;  /* 0x0000000b00067c82 */ /* 0x000fe40008000000 */
        /* <DEDUP_REMOVED lines=39> */
.L_x_32:
[----:B------:R-:W-:-:S04]  /*6e80*/  ULEA UR6, UR50, UR41, 0x3 ;  /* 0x0000002932067291 */ /* 0x000fc8000f8e183f */
[----:B------:R-:W-:-:S04]  /*6e90*/  UIADD3 UR6, UR6, 0x34428, URZ ;  /* 0x0003442806067890 */ /* 0x000fc8000fffe03f */
[----:B------:R-:W-:-:S09]  /*6ea0*/  UPRMT UR6, URZ, 0x654, UR6 ;  /* 0x000006543f067896 */ /* 0x000fd20008000006 */
[----:B------:R-:W-:Y:S01]  /*6eb0*/  SYNCS.ARRIVE.TRANS64.RED.A1T0 RZ, [UR6], RZ ;  /* 0x000000ffffff79a7 */ /* 0x000fe20008100406 */
[----:B------:R-:W-:Y:S05]  /*6ec0*/  @P1 BRA `(.L_x_33) ;  /* 0x0000000000041947 */ /* 0x000fea0003800000 */
[----:B------:R-:W-:Y:S01]  /*6ed0*/  BPT.TRAP 0x1 ;  /* 0x000000040000795c */ /* 0x000fe20000300000 */
.L_x_33:
[----:B------:R-:W-:-:S04]  /*6ee0*/  UIADD3 UR50, UR50, 0x1, URZ ;  /* 0x0000000132327890 */ /* 0x000fc8000fffe03f */
[----:B------:R-:W-:-:S04]  /*6ef0*/  UISETP.NE.AND UP0, UPT, UR50, 0x5, UPT ;  /* 0x000000053200788c */ /* 0x000fc8000bf05270 */
[----:B------:R-:W-:Y:S01]  /*6f00*/  USEL UR50, UR50, URZ, UP0 ;  /* 0x0000003f32327287 */ /* 0x000fe20008000000 */
[----:B------:R-:W-:Y:S11]  /*6f10*/  @!P0 BRA `(.L_x_34) ;  /* 0x0000000000048947 */ /* 0x000ff60003800000 */
[----:B------:R-:W-:Y:S01]  /*6f20*/  BPT.TRAP 0x1 ;  /* 0x000000040000795c */ /* 0x000fe20000300000 */
.L_x_34:
[----:B------:R-:W-:-:S04]  /*6f30*/  ULEA UR6, UR50, UR41, 0x3 ;  /* 0x0000002932067291 */ /* 0x000fc8000f8e183f */
[----:B------:R-:W-:-:S04]  /*6f40*/  UIADD3 UR6, UR6, 0x34428, URZ ;  /* 0x0003442806067890 */ /* 0x000fc8000fffe03f */
[----:B------:R-:W-:-:S09]  /*6f50*/  UPRMT UR6, URZ, 0x654, UR6 ;  /* 0x000006543f067896 */ /* 0x000fd20008000006 */
[----:B------:R-:W-:Y:S01]  /*6f60*/  SYNCS.ARRIVE.TRANS64.RED.A1T0 RZ, [UR6], RZ ;  /* 0x000000ffffff79a7 */ /* 0x000fe20008100406 */
[----:B------:R-:W-:Y:S05]  /*6f70*/  @P1 BRA `(.L_x_35) ;  /* 0x0000000000041947 */ /* 0x000fea0003800000 */
[----:B------:R-:W-:Y:S01]  /*6f80*/  BPT.TRAP 0x1 ;  /* 0x000000040000795c */ /* 0x000fe20000300000 */
.L_x_35:
[----:B------:R-:W-:Y:S01]  /*6f90*/  UIADD3 UR10, UR10, 0x1, URZ ;  /* 0x000000010a0a7890 */ /* 0x000fe2000fffe03f */
[C---:B------:R-:W-:Y:S01]  /*6fa0*/  ISETP.GT.AND P2, PT, R7.reuse, 0x2, PT ;  /* 0x000000020700780c */ /* 0x040fe20003f44270 */
[----:B------:R-:W-:Y:S01]  /*6fb0*/  UIADD3 UR50, UR50, 0x1, URZ ;  /* 0x0000000132327890 */ /* 0x000fe2000fffe03f */
[----:B------:R-:W-:Y:S01]  /*6fc0*/  IADD3 R7, R7, -0x1, RZ ;  /* 0xffffffff07077810 */ /* 0x000fe20007ffe0ff */
[----:B------:R-:W-:Y:S01]  /*6fd0*/  UISETP.NE.AND UP1, UPT, UR10, 0x5, UPT ;  /* 0x000000050a00788c */ /* 0x000fe2000bf25270 */
[----:B------:R-:W-:Y:S01]  /*6fe0*/  VIADD R4, R4, 0x80 ;  /* 0x0000008004047836 */ /* 0x000fe20000000000 */
[----:B------:R-:W-:Y:S01]  /*6ff0*/  UISETP.NE.AND UP0, UPT, UR50, 0x5, UPT ;  /* 0x000000053200788c */ /* 0x000fe2000bf05270 */
[----:B-1----:R-:W-:Y:S01]  /*7000*/  MOV R9, R5 ;  /* 0x0000000500097202 */ /* 0x002fe20000000f00 */
[----:B------:R-:W-:Y:S01]  /*7010*/  USEL UR6, URZ, 0x1, UP1 ;  /* 0x000000013f067887 */ /* 0x000fe20008800000 */
[----:B------:R-:W-:Y:S01]  /*7020*/  IMAD.MOV.U32 R11, RZ, RZ, R6 ;  /* 0x000000ffff0b7224 */ /* 0x000fe200078e0006 */
[----:B------:R-:W-:-:S02]  /*7030*/  USEL UR50, UR50, URZ, UP0 ;  /* 0x0000003f32327287 */ /* 0x000fc40008000000 */
[----:B------:R-:W-:Y:S02]  /*7040*/  USEL UR38, UR10, URZ, UP1 ;  /* 0x0000003f0a267287 */ /* 0x000fe40008800000 */
[----:B------:R-:W-:Y:S01]  /*7050*/  LOP3.LUT R19, R19, UR6, RZ, 0x3c, !PT ;  /* 0x0000000613137c12 */ /* 0x000fe2000f8e3cff */
[----:B------:R-:W-:Y:S09]  /*7060*/  @P2 BRA `(.L_x_36) ;  /* 0xffffffd000fc2947 */ /* 0x000ff2000383ffff */
.L_x_25:
[----:B------:R-:W-:-:S13]  /*7070*/  ISETP.GE.AND P2, PT, R7, 0x1, PT ;  /* 0x000000010700780c */ /* 0x000fda0003f46270 */
[----:B------:R-:W-:Y:S05]  /*7080*/  @!P2 BRA `(.L_x_37) ;  /* 0x000000340094a947 */ /* 0x000fea0003800000 */
[----:B------:R-:W-:Y:S01]  /*7090*/  MOV R9, R5 ;  /* 0x0000000500097202 */ /* 0x000fe20000000f00 */
[----:B------:R-:W-:Y:S01]  /*70a0*/  IMAD.MOV.U32 R8, RZ, RZ, R6 ;  /* 0x000000ffff087224 */ /* 0x000fe200078e0006 */
[----:B------:R-:W-:-:S06]  /*70b0*/  ULDC UR51, c[0x0][0x604] ;  /* 0x0001810000337ab9 */ /* 0x000fcc0000000800 */
.L_x_48:
[----:B------:R-:W-:Y:S05]  /*70c0*/  @!P0 BRA `(.L_x_38) ;  /* 0x0000000000048947 */ /* 0x000fea0003800000 */
[----:B------:R-:W-:Y:S01]  /*70d0*/  BPT.TRAP 0x1 ;  /* 0x000000040000795c */ /* 0x000fe20000300000 */
.L_x_38:
[----:B------:R-:W-:Y:S01]  /*70e0*/  ULEA UR6, UR38, UR41, 0x3 ;  /* 0x0000002926067291 */ /* 0x000fe2000f8e183f */
[----:B------:R-:W-:-:S08]  /*70f0*/  SHF.L.U32 R5, R19, 0x1f, RZ ;  /* 0x0000001f13057819 */ /* 0x000fd000000006ff */
[----:B------:R-:W1:Y:S02]  /*7100*/  SYNCS.PHASECHK.TRANS64.TRYWAIT P2, [UR6+0x34400], R5 ;  /* 0x03440005ff0075a7 */ /* 0x000e640008040146 */
[----:B-1----:R-:W-:Y:S05]  /*7110*/  @!P2 BRA `(.L_x_39) ;  /* 0x000000700038a947 */ /* 0x002fea0003800000 */
.L_x_131:
        /* <DEDUP_REMOVED lines=47> */
.L_x_40:
[----:B-1----:R-:W-:Y:S01]  /*7410*/  LEA R6, R18, R23, 0x6 ;  /* 0x0000001712067211 */ /* 0x002fe200078e30ff */
[C---:B------:R-:W-:Y:S01]  /*7420*/  VIADD R5, R4.reuse, 0x1 ;  /* 0x0000000104057836 */ /* 0x040fe20000000000 */
[C---:B------:R-:W-:Y:S01]  /*7430*/  IADD3 R11, R4.reuse, 0x8, RZ ;  /* 0x00000008040b7810 */ /* 0x040fe20007ffe0ff */
[----:B------:R-:W-:Y:S01]  /*7440*/  VIADD R13, R4, 0x9 ;  /* 0x00000009040d7836 */ /* 0x000fe20000000000 */
[----:B------:R-:W-:Y:S01]  /*7450*/  ISETP.GE.AND P2, PT, R6, R4, PT ;  /* 0x000000040600720c */ /* 0x000fe20003f46270 */
[----:B------:R-:W-:Y:S01]  /*7460*/  VIADD R21, R4, 0x11 ;  /* 0x0000001104157836 */ /* 0x000fe20000000000 */
[----:B------:R-:W-:Y:S01]  /*7470*/  ISETP.GE.AND P3, PT, R6, R5, PT ;  /* 0x000000050600720c */ /* 0x000fe20003f66270 */
[----:B------:R-:W-:Y:S01]  /*7480*/  VIADD R155, R4, 0x19 ;  /* 0x00000019049b7836 */ /* 0x000fe20000000000 */
[----:B------:R-:W-:Y:S01]  /*7490*/  FSEL R24, R24, -INF , P2 ;  /* 0xff80000018187808 */ /* 0x000fe20001000000 */
[----:B------:R-:W-:Y:S01]  /*74a0*/  VIADD R159, R4, 0x21 ;  /* 0x00000021049f7836 */ /* 0x000fe20000000000 */
[----:B------:R-:W-:Y:S01]  /*74b0*/  ISETP.GE.AND P2, PT, R6, R11, PT ;  /* 0x0000000b0600720c */ /* 0x000fe20003f46270 */
[C---:B------:R-:W-:Y:S01]  /*74c0*/  VIADD R163, R4.reuse, 0x29 ;  /* 0x0000002904a37836 */ /* 0x040fe20000000000 */
[----:B------:R-:W-:Y:S01]  /*74d0*/  FSEL R25, R25, -INF , P3 ;  /* 0xff80000019197808 */ /* 0x000fe20001800000 */
[----:B------:R-:W-:Y:S01]  /*74e0*/  VIADD R167, R4, 0x31 ;  /* 0x0000003104a77836 */ /* 0x000fe20000000000 */
[----:B------:R-:W-:Y:S01]  /*74f0*/  FMNMX R10, R24, R9, !PT ;  /* 0x00000009180a7209 */ /* 0x000fe20007800000 */
[C---:B------:R-:W-:Y:S01]  /*7500*/  VIADD R171, R4.reuse, 0x39 ;  /* 0x0000003904ab7836 */ /* 0x040fe20000000000 */
[C---:B------:R-:W-:Y:S01]  /*7510*/  IADD3 R15, R4.reuse, 0x10, RZ ;  /* 0x00000010040f7810 */ /* 0x040fe20007ffe0ff */
[----:B------:R-:W-:Y:S01]  /*7520*/  VIADD R175, R4, 0x41 ;  /* 0x0000004104af7836 */ /* 0x000fe20000000000 */
[----:B------:R-:W-:Y:S01]  /*7530*/  ISETP.GE.AND P3, PT, R6, R13, PT ;  /* 0x0000000d0600720c */ /* 0x000fe20003f66270 */
[----:B------:R-:W-:Y:S01]  /*7540*/  VIADD R179, R4, 0x49 ;  /* 0x0000004904b37836 */ /* 0x000fe20000000000 */
[----:B------:R-:W-:Y:S01]  /*7550*/  FSEL R28, R28, -INF , P2 ;  /* 0xff8000001c1c7808 */ /* 0x000fe20001000000 */
[C---:B------:R-:W-:Y:S01]  /*7560*/  VIADD R183, R4.reuse, 0x51 ;  /* 0x0000005104b77836 */ /* 0x040fe20000000000 */
[----:B------:R-:W-:Y:S01]  /*7570*/  FMNMX R153, R25, R10, !PT ;  /* 0x0000000a19997209 */ /* 0x000fe20007800000 */
        /* <DEDUP_REMOVED lines=10> */
[----:B------:R-:W-:Y:S01]  /*7620*/  ULEA UR6, UR10, UR41, 0x3 ;  /* 0x000000290a067291 */ /* 0x000fe2000f8e183f */
[----:B------:R-:W-:-:S02]  /*7630*/  FSEL R32, R32, -INF , P2 ;  /* 0xff80000020207808 */ /* 0x000fc40001000000 */
[----:B------:R-:W-:Y:S02]  /*7640*/  FMNMX R157, R29, R10, !PT ;  /* 0x0000000a1d9d7209 */ /* 0x000fe40007800000 */
[----:B------:R-:W-:Y:S02]  /*7650*/  ISETP.GE.AND P2, PT, R6, R153, PT ;  /* 0x000000990600720c */ /* 0x000fe40003f46270 */
[----:B------:R-:W-:Y:S02]  /*7660*/  FSEL R33, R33, -INF , P3 ;  /* 0xff80000021217808 */ /* 0x000fe40001800000 */
[----:B------:R-:W-:Y:S02]  /*7670*/  FMNMX R10, R32, R157, !PT ;  /* 0x0000009d200a7209 */ /* 0x000fe40007800000 */
[----:B------:R-:W-:Y:S02]  /*7680*/  IADD3 R157, R4, 0x20, RZ ;  /* 0x00000020049d7810 */ /* 0x000fe40007ffe0ff */
[----:B------:R-:W-:-:S02]  /*7690*/  ISETP.GE.AND P3, PT, R6, R155, PT ;  /* 0x0000009b0600720c */ /* 0x000fc40003f66270 */
[----:B------:R-:W-:Y:S02]  /*76a0*/  FSEL R36, R36, -INF , P2 ;  /* 0xff80000024247808 */ /* 0x000fe40001000000 */
[----:B------:R-:W-:Y:S02]  /*76b0*/  FMNMX R161, R33, R10, !PT ;  /* 0x0000000a21a17209 */ /* 0x000fe40007800000 */
[----:B------:R-:W-:Y:S02]  /*76c0*/  ISETP.GE.AND P2, PT, R6, R157, PT ;  /* 0x0000009d0600720c */ /* 0x000fe40003f46270 */
[----:B------:R-:W-:Y:S02]  /*76d0*/  FSEL R37, R37, -INF , P3 ;  /* 0xff80000025257808 */ /* 0x000fe40001800000 */
[----:B------:R-:W-:Y:S02]  /*76e0*/  FMNMX R10, R36, R161, !PT ;  /* 0x000000a1240a7209 */ /* 0x000fe40007800000 */
[----:B------:R-:W-:-:S02]  /*76f0*/  IADD3 R161, R4, 0x28, RZ ;  /* 0x0000002804a17810 */ /* 0x000fc40007ffe0ff */
[----:B------:R-:W-:Y:S02]  /*7700*/  ISETP.GE.AND P3, PT, R6, R159, PT ;  /* 0x0000009f0600720c */ /* 0x000fe40003f66270 */
[----:B------:R-:W-:Y:S02]  /*7710*/  FSEL R40, R40, -INF , P2 ;  /* 0xff80000028287808 */ /* 0x000fe40001000000 */
[----:B------:R-:W-:Y:S02]  /*7720*/  FMNMX R165, R37, R10, !PT ;  /* 0x0000000a25a57209 */ /* 0x000fe40007800000 */
[----:B------:R-:W-:Y:S02]  /*7730*/  ISETP.GE.AND P2, PT, R6, R161, PT ;  /* 0x000000a10600720c */ /* 0x000fe40003f46270 */
[----:B------:R-:W-:Y:S02]  /*7740*/  FSEL R41, R41, -INF , P3 ;  /* 0xff80000029297808 */ /* 0x000fe40001800000 */
[----:B------:R-:W-:-:S02]  /*7750*/  FMNMX R10, R40, R165, !PT ;  /* 0x000000a5280a7209 */ /* 0x000fc40007800000 */
[----:B------:R-:W-:Y:S02]  /*7760*/  IADD3 R165, R4, 0x30, RZ ;  /* 0x0000003004a57810 */ /* 0x000fe40007ffe0ff */
[----:B------:R-:W-:Y:S02]  /*7770*/  ISETP.GE.AND P3, PT, R6, R163, PT ;  /* 0x000000a30600720c */ /* 0x000fe40003f66270 */
[----:B------:R-:W-:Y:S02]  /*7780*/  FSEL R44, R44, -INF , P2 ;  /* 0xff8000002c2c7808 */ /* 0x000fe40001000000 */
[----:B------:R-:W-:Y:S02]  /*7790*/  FMNMX R169, R41, R10, !PT ;  /* 0x0000000a29a97209 */ /* 0x000fe40007800000 */
[----:B------:R-:W-:Y:S02]  /*77a0*/  ISETP.GE.AND P2, PT, R6, R165, PT ;  /* 0x000000a50600720c */ /* 0x000fe40003f46270 */
[----:B------:R-:W-:-:S02]  /*77b0*/  FSEL R45, R45, -INF , P3 ;  /* 0xff8000002d2d7808 */ /* 0x000fc40001800000 */
[----:B------:R-:W-:Y:S02]  /*77c0*/  FMNMX R10, R44, R169, !PT ;  /* 0x000000a92c0a7209 */ /* 0x000fe40007800000 */
[----:B------:R-:W-:Y:S02]  /*77d0*/  IADD3 R169, R4, 0x38, RZ ;  /* 0x0000003804a97810 */ /* 0x000fe40007ffe0ff */
[----:B------:R-:W-:Y:S02]  /*77e0*/  ISETP.GE.AND P3, PT, R6, R167, PT ;  /* 0x000000a70600720c */ /* 0x000fe40003f66270 */
[----:B------:R-:W-:Y:S02]  /*77f0*/  FSEL R48, R48, -INF , P2 ;  /* 0xff80000030307808 */ /* 0x000fe40001000000 */
[----:B------:R-:W-:Y:S02]  /*7800*/  FMNMX R173, R45, R10, !PT ;  /* 0x0000000a2dad7209 */ /* 0x000fe40007800000 */
[----:B------:R-:W-:-:S02]  /*7810*/  ISETP.GE.AND P2, PT, R6, R169, PT ;  /* 0x000000a90600720c */ /* 0x000fc40003f46270 */
[----:B------:R-:W-:Y:S02]  /*7820*/  FSEL R49, R49, -INF , P3 ;  /* 0xff80000031317808 */ /* 0x000fe40001800000 */
[----:B------:R-:W-:Y:S02]  /*7830*/  FMNMX R10, R48, R173, !PT ;  /* 0x000000ad300a7209 */ /* 0x000fe40007800000 */
[----:B------:R-:W-:Y:S02]  /*7840*/  IADD3 R173, R4, 0x40, RZ ;  /* 0x0000004004ad7810 */ /* 0x000fe40007ffe0ff */
[----:B------:R-:W-:Y:S02]  /*7850*/  ISETP.GE.AND P3, PT, R6, R171, PT ;  /* 0x000000ab0600720c */ /* 0x000fe40003f66270 */
[----:B------:R-:W-:Y:S02]  /*7860*/  FSEL R52, R52, -INF , P2 ;  /* 0xff80000034347808 */ /* 0x000fe40001000000 */
[----:B------:R-:W-:-:S02]  /*7870*/  FMNMX R177, R49, R10, !PT ;  /* 0x0000000a31b17209 */ /* 0x000fc40007800000 */
[----:B------:R-:W-:Y:S02]  /*7880*/  ISETP.GE.AND P2, PT, R6, R173, PT ;  /* 0x000000ad0600720c */ /* 0x000fe40003f46270 */
[----:B------:R-:W-:Y:S02]  /*7890*/  FSEL R53, R53, -INF , P3 ;  /* 0xff80000035357808 */ /* 0x000fe40001800000 */
[----:B------:R-:W-:Y:S02]  /*78a0*/  FMNMX R10, R52, R177, !PT ;  /* 0x000000b1340a7209 */ /* 0x000fe40007800000 */
[----:B------:R-:W-:Y:S02]  /*78b0*/  IADD3 R177, R4, 0x48, RZ ;  /* 0x0000004804b17810 */ /* 0x000fe40007ffe0ff */
[----:B------:R-:W-:Y:S02]  /*78c0*/  ISETP.GE.AND P3, PT, R6, R175, PT ;  /* 0x000000af0600720c */ /* 0x000fe40003f66270 */
        /* <DEDUP_REMOVED lines=47> */
[----:B------:R-:W-:Y:S02]  /*7bc0*/  ISETP.GE.AND P3, PT, R6, R203, PT ;  /* 0x000000cb0600720c */ /* 0x000fe40003f66270 */
[----:B------:R-:W-:-:S02]  /*7bd0*/  FSEL R84, R84, -INF , P2 ;  /* 0xff80000054547808 */ /* 0x000fc40001000000 */
[----:B------:R-:W-:Y:S02]  /*7be0*/  FMNMX R205, R81, R10, !PT ;  /* 0x0000000a51cd7209 */ /* 0x000fe40007800000 */
[----:B------:R-:W-:Y:S02]  /*7bf0*/  FSEL R85, R85, -INF , P3 ;  /* 0xff80000055557808 */ /* 0x000fe40001800000 */
[----:B------:R-:W-:Y:S02]  /*7c00*/  FMNMX R10, R84, R205, !PT ;  /* 0x000000cd540a7209 */ /* 0x000fe40007800000 */
[----:B------:R-:W-:Y:S02]  /*7c10*/  IADD3 R12, R6, 0x8, RZ ;  /* 0x00000008060c7810 */ /* 0x000fe40007ffe0ff */
[----:B------:R-:W-:Y:S02]  /*7c20*/  FMNMX R10, R85, R10, !PT ;  /* 0x0000000a550a7209 */ /* 0x000fe40007800000 */
[----:B------:R-:W-:-:S02]  /*7c30*/  ISETP.GE.AND P6, PT, R12, R21, PT ;  /* 0x000000150c00720c */ /* 0x000fc40003fc6270 */
[C---:B------:R-:W-:Y:S01]  /*7c40*/  ISETP.GE.AND P2, PT, R12.reuse, R13, PT ;  /* 0x0000000d0c00720c */ /* 0x040fe20003f46270 */
[----:B------:R-:W1:Y:S01]  /*7c50*/  SHFL.BFLY PT, R205, R10, 0x1, 0x1f ;  /* 0x0c201f000acd7f89 */ /* 0x000e6200000e0000 */
[----:B------:R-:W-:Y:S02]  /*7c60*/  FSEL R35, R35, -INF , P6 ;  /* 0xff80000023237808 */ /* 0x000fe40003000000 */
[C---:B------:R-:W-:Y:S02]  /*7c70*/  ISETP.GE.AND P6, PT, R12.reuse, R161, PT ;  /* 0x000000a10c00720c */ /* 0x040fe40003fc6270 */
[----:B------:R-:W-:Y:S02]  /*7c80*/  ISETP.GE.AND P5, PT, R12, R5, PT ;  /* 0x000000050c00720c */ /* 0x000fe40003fa6270 */
[----:B------:R-:W-:Y:S02]  /*7c90*/  FSEL R46, R46, -INF , P6 ;  /* 0xff8000002e2e7808 */ /* 0x000fe40003000000 */
[----:B------:R-:W-:-:S02]  /*7ca0*/  ISETP.GE.AND P6, PT, R12, R171, PT ;  /* 0x000000ab0c00720c */ /* 0x000fc40003fc6270 */
[C---:B------:R-:W-:Y:S02]  /*7cb0*/  ISETP.GE.AND P4, PT, R12.reuse, R15, PT ;  /* 0x0000000f0c00720c */ /* 0x040fe40003f86270 */
[----:B------:R-:W-:Y:S02]  /*7cc0*/  FSEL R31, R31, -INF , P2 ;  /* 0xff8000001f1f7808 */ /* 0x000fe40001000000 */
[C---:B------:R-:W-:Y:S02]  /*7cd0*/  ISETP.GE.AND P3, PT, R12.reuse, R11, PT ;  /* 0x0000000b0c00720c */ /* 0x040fe40003f66270 */
[----:B------:R-:W-:Y:S02]  /*7ce0*/  ISETP.GE.AND P2, PT, R12, R157, PT ;  /* 0x0000009d0c00720c */ /* 0x000fe40003f46270 */
[----:B------:R-:W-:Y:S02]  /*7cf0*/  FSEL R55, R55, -INF , P6 ;  /* 0xff80000037377808 */ /* 0x000fe40003000000 */
[----:B------:R-:W-:-:S02]  /*7d00*/  FSEL R34, R34, -INF , P4 ;  /* 0xff80000022227808 */ /* 0x000fc40002000000 */
[----:B------:R-:W-:Y:S02]  /*7d10*/  ISETP.GE.AND P4, PT, R12, R159, PT ;  /* 0x0000009f0c00720c */ /* 0x000fe40003f86270 */
[----:B-1----:R-:W-:Y:S02]  /*7d20*/  FMNMX R205, R10, R205, !PT ;  /* 0x000000cd0acd7209 */ /* 0x002fe40007800000 */
[----:B------:R-:W-:Y:S02]  /*7d30*/  FSEL R30, R30, -INF , P3 ;  /* 0xff8000001e1e7808 */ /* 0x000fe40001800000 */
[----:B------:R-:W-:Y:S01]  /*7d40*/  FSEL R42, R42, -INF , P2 ;  /* 0xff8000002a2a7808 */ /* 0x000fe20001000000 */
[----:B------:R-:W1:Y:S01]  /*7d50*/  SHFL.BFLY PT, R6, R205, 0x2, 0x1f ;  /* 0x0c401f00cd067f89 */ /* 0x000e6200000e0000 */
[C---:B------:R-:W-:Y:S02]  /*7d60*/  ISETP.GE.AND P3, PT, R12.reuse, R155, PT ;  /* 0x0000009b0c00720c */ /* 0x040fe40003f66270 */
[----:B------:R-:W-:-:S02]  /*7d70*/  ISETP.GE.AND P2, PT, R12, R167, PT ;  /* 0x000000a70c00720c */ /* 0x000fc40003f46270 */
[----:B------:R-:W-:Y:S02]  /*7d80*/  FSEL R27, R27, -INF , P5 ;  /* 0xff8000001b1b7808 */ /* 0x000fe40002800000 */
[----:B------:R-:W-:Y:S02]  /*7d90*/  FSEL R43, R43, -INF , P4 ;  /* 0xff8000002b2b7808 */ /* 0x000fe40002000000 */
[C---:B------:R-:W-:Y:S02]  /*7da0*/  ISETP.GE.AND P5, PT, R12.reuse, R153, PT ;  /* 0x000000990c00720c */ /* 0x040fe40003fa6270 */
[----:B------:R-:W-:Y:S02]  /*7db0*/  ISETP.GE.AND P4, PT, R12, R169, PT ;  /* 0x000000a90c00720c */ /* 0x000fe40003f86270 */
[----:B------:R-:W-:Y:S02]  /*7dc0*/  FSEL R39, R39, -INF , P3 ;  /* 0xff80000027277808 */ /* 0x000fe40001800000 */
[----:B------:R-:W-:-:S02]  /*7dd0*/  FSEL R51, R51, -INF , P2 ;  /* 0xff80000033337808 */ /* 0x000fc40001000000 */
[C---:B------:R-:W-:Y:S02]  /*7de0*/  ISETP.GE.AND P3, PT, R12.reuse, R165, PT ;  /* 0x000000a50c00720c */ /* 0x040fe40003f66270 */
[----:B------:R-:W-:Y:S02]  /*7df0*/  ISETP.GE.AND P2, PT, R12, R177, PT ;  /* 0x000000b10c00720c */ /* 0x000fe40003f46270 */
[----:B------:R-:W-:Y:S02]  /*7e00*/  FSEL R38, R38, -INF , P5 ;  /* 0xff80000026267808 */ /* 0x000fe40002800000 */
[----:B------:R-:W-:Y:S02]  /*7e10*/  FSEL R54, R54, -INF , P4 ;  /* 0xff80000036367808 */ /* 0x000fe40002000000 */
[----:B-1----:R-:W-:Y:S02]  /*7e20*/  FMNMX R5, R205, R6, !PT ;  /* 0x00000006cd057209 */ /* 0x002fe40007800000 */
[----:B------:R-:W-:-:S02]  /*7e30*/  ISETP.GE.AND P5, PT, R12, R163, PT ;  /* 0x000000a30c00720c */ /* 0x000fc40003fa6270 */
[C---:B------:R-:W-:Y:S02]  /*7e40*/  FSETP.NEU.AND P6, PT, R5.reuse, -INF , PT ;  /* 0xff8000000500780b */ /* 0x040fe40003fcd000 */
[C---:B------:R-:W-:Y:S02]  /*7e50*/  ISETP.GE.AND P4, PT, R12.reuse, R179, PT ;  /* 0x000000b30c00720c */ /* 0x040fe40003f86270 */
[----:B------:R-:W-:Y:S02]  /*7e60*/  FSEL R10, R5, RZ, P6 ;  /* 0x000000ff050a7208 */ /* 0x000fe40003000000 */
[----:B------:R-:W-:Y:S02]  /*7e70*/  ISETP.GE.AND P6, PT, R12, R183, PT ;  /* 0x000000b70c00720c */ /* 0x000fe40003fc6270 */
[----:B------:R-:W-:Y:S01]  /*7e80*/  FSEL R50, R50, -INF , P3 ;  /* 0xff80000032327808 */ /* 0x000fe20001800000 */
[----:B------:R-:W-:Y:S01]  /*7e90*/  FMUL R153, R10, UR51 ;  /* 0x000000330a997c20 */ /* 0x000fe20008400000 */
[----:B------:R-:W-:-:S02]  /*7ea0*/  FSEL R67, R67, -INF , P6 ;  /* 0xff80000043437808 */ /* 0x000fc40003000000 */
[----:B------:R-:W-:Y:S01]  /*7eb0*/  FSEL R62, R62, -INF , P2 ;  /* 0xff8000003e3e7808 */ /* 0x000fe20001000000 */
[--C-:B------:R-:W-:Y:S01]  /*7ec0*/  FFMA R11, R25, UR51, -R153.reuse ;  /* 0x00000033190b7c23 */ /* 0x100fe20008000899 */
[----:B------:R-:W-:Y:S01]  /*7ed0*/  ISETP.GE.AND P6, PT, R12, R193, PT ;  /* 0x000000c10c00720c */ /* 0x000fe20003fc6270 */
[--C-:B------:R-:W-:Y:S01]  /*7ee0*/  FFMA R24, R24, UR51, -R153.reuse ;  /* 0x0000003318187c23 */ /* 0x100fe20008000899 */
[----:B------:R-:W-:Y:S01]  /*7ef0*/  ISETP.GE.AND P3, PT, R12, R175, PT ;  /* 0x000000af0c00720c */ /* 0x000fe20003f66270 */
[--C-:B------:R-:W-:Y:S01]  /*7f00*/  FFMA R28, R28, UR51, -R153.reuse ;  /* 0x000000331c1c7c23 */ /* 0x100fe20008000899 */
[----:B------:R-:W-:Y:S01]  /*7f10*/  ISETP.GE.AND P2, PT, R12, R185, PT ;  /* 0x000000b90c00720c */ /* 0x000fe20003f46270 */
[--C-:B------:R-:W-:Y:S01]  /*7f20*/  FFMA R32, R32, UR51, -R153.reuse ;  /* 0x0000003320207c23 */ /* 0x100fe20008000899 */
[----:B------:R-:W-:Y:S01]  /*7f30*/  FSEL R47, R47, -INF , P5 ;  /* 0xff8000002f2f7808 */ /* 0x000fe20002800000 */
[--C-:B------:R-:W-:Y:S01]  /*7f40*/  FFMA R13, R29, UR51, -R153.reuse ;  /* 0x000000331d0d7c23 */ /* 0x100fe20008000899 */
[----:B------:R-:W-:Y:S01]  /*7f50*/  FSEL R63, R63, -INF , P4 ;  /* 0xff8000003f3f7808 */ /* 0x000fe20002000000 */
        /* <DEDUP_REMOVED lines=9> */
[----:B------:R-:W-:Y:S01]  /*7ff0*/  FSEL R70, R70, -INF , P2 ;  /* 0xff80000046467808 */ /* 0x000fe20001000000 */
[----:B------:R-:W-:Y:S01]  /*8000*/  FFMA R52, R69, UR51, -R153 ;  /* 0x0000003345347c23 */ /* 0x000fe20008000899 */
[----:B------:R-:W-:-:S02]  /*8010*/  FSETP.GEU.AND P6, PT, R11, -126, PT ;  /* 0xc2fc00000b00780b */ /* 0x000fc40003fce000 */
[----:B------:R-:W-:Y:S02]  /*8020*/  ISETP.GE.AND P3, PT, R12, R187, PT ;  /* 0x000000bb0c00720c */ /* 0x000fe40003f66270 */
[----:B------:R-:W-:Y:S02]  /*8030*/  FSETP.GEU.AND P2, PT, R24, -126, PT ;  /* 0xc2fc00001800780b */ /* 0x000fe40003f4e000 */
[----:B------:R-:W-:Y:S02]  /*8040*/  FSEL R58, R58, -INF , P5 ;  /* 0xff8000003a3a7808 */ /* 0x000fe40002800000 */
[----:B------:R-:W-:Y:S02]  /*8050*/  FSEL R74, R74, -INF , P4 ;  /* 0xff8000004a4a7808 */ /* 0x000fe40002000000 */
[C---:B------:R-:W-:Y:S02]  /*8060*/  ISETP.GE.AND P5, PT, R12.reuse, R181, PT ;  /* 0x000000b50c00720c */ /* 0x040fe40003fa6270 */
[----:B------:R-:W-:Y:S01]  /*8070*/  ISETP.GE.AND P4, PT, R12, R197, PT ;  /* 0x000000c50c00720c */ /* 0x000fe20003f86270 */
[----:B------:R-:W-:Y:S01]  /*8080*/  @!P6 FMUL R11, R11, 0.5 ;  /* 0x3f0000000b0be820 */ /* 0x000fe20000400000 */
[----:B------:R-:W-:-:S02]  /*8090*/  FSEL R71, R71, -INF , P3 ;  /* 0xff80000047477808 */ /* 0x000fc40001800000 */
[----:B------:R-:W-:Y:S01]  /*80a0*/  ISETP.GE.AND P3, PT, R12, R195, PT ;  /* 0x000000c30c00720c */ /* 0x000fe20003f66270 */
[----:B------:R-:W-:Y:S01]  /*80b0*/  @!P2 FMUL R24, R24, 0.5 ;  /* 0x3f0000001818a820 */ /* 0x000fe20000400000 */
[----:B------:R-:W-:Y:S01]  /*80c0*/  FSEL R66, R66, -INF , P5 ;  /* 0xff80000042427808 */ /* 0x000fe20002800000 */
[----:B------:R-:W1:Y:S01]  /*80d0*/  MUFU.EX2 R11, R11 ;  /* 0x0000000b000b7308 */ /* 0x000e620000000800 */
[----:B------:R-:W-:Y:S02]  /*80e0*/  FSEL R82, R82, -INF , P4 ;  /* 0xff80000052527808 */ /* 0x000fe40002000000 */
[C---:B------:R-:W-:Y:S02]  /*80f0*/  ISETP.GE.AND P5, PT, R12.reuse, R191, PT ;  /* 0x000000bf0c00720c */ /* 0x040fe40003fa6270 */
[C---:B------:R-:W-:Y:S02]  /*8100*/  ISETP.GE.AND P4, PT, R12.reuse, R4, PT ;  /* 0x000000040c00720c */ /* 0x040fe40003f86270 */
[----:B------:R-:W-:Y:S01]  /*8110*/  FSEL R79, R79, -INF , P3 ;  /* 0xff8000004f4f7808 */ /* 0x000fe20001800000 */
[----:B------:R-:W2:Y:S01]  /*8120*/  MUFU.EX2 R24, R24 ;  /* 0x0000001800187308 */ /* 0x000ea20000000800 */
[----:B------:R-:W-:-:S02]  /*8130*/  ISETP.GE.AND P3, PT, R12, R201, PT ;  /* 0x000000c90c00720c */ /* 0x000fc40003f66270 */
[----:B------:R-:W-:Y:S02]  /*8140*/  FSEL R75, R75, -INF , P5 ;  /* 0xff8000004b4b7808 */ /* 0x000fe40002800000 */
[----:B------:R-:W-:Y:S02]  /*8150*/  FSEL R155, R26, -INF , P4 ;  /* 0xff8000001a9b7808 */ /* 0x000fe40002000000 */
[----:B------:R-:W-:Y:S02]  /*8160*/  ISETP.GE.AND P5, PT, R12, R199, PT ;  /* 0x000000c70c00720c */ /* 0x000fe40003fa6270 */
[----:B------:R-:W-:Y:S01]  /*8170*/  FSEL R86, R86, -INF , P3 ;  /* 0xff80000056567808 */ /* 0x000fe20001800000 */
[----:B-1----:R-:W-:Y:S01]  /*8180*/  @!P6 FMUL R11, R11, R11 ;  /* 0x0000000b0b0be220 */ /* 0x002fe20000400000 */
[----:B------:R-:W-:Y:S01]  /*8190*/  ISETP.GE.AND P3, PT, R12, R203, PT ;  /* 0x000000cb0c00720c */ /* 0x000fe20003f66270 */
[--C-:B------:R-:W-:Y:S01]  /*81a0*/  FFMA R12, R36, UR51, -R153.reuse ;  /* 0x00000033240c7c23 */ /* 0x100fe20008000899 */
[----:B------:R-:W-:Y:S01]  /*81b0*/  FMNMX R6, R155, R8, !PT ;  /* 0x000000089b067209 */ /* 0x000fe20007800000 */
[--C-:B------:R-:W-:Y:S01]  /*81c0*/  FFMA R36, R48, UR51, -R153.reuse ;  /* 0x0000003330247c23 */ /* 0x100fe20008000899 */
[----:B------:R-:W-:Y:S01]  /*81d0*/  FSEL R83, R83, -INF , P5 ;  /* 0xff80000053537808 */ /* 0x000fe20002800000 */
[--C-:B------:R-:W-:Y:S01]  /*81e0*/  FFMA R48, R65, UR51, -R153.reuse ;  /* 0x0000003341307c23 */ /* 0x100fe20008000899 */
[----:B------:R-:W-:Y:S01]  /*81f0*/  FSETP.GEU.AND P5, PT, R28, -126, PT ;  /* 0xc2fc00001c00780b */ /* 0x000fe20003fae000 */
[----:B--2---:R-:W-:Y:S01]  /*8200*/  @!P2 FMUL R24, R24, R24 ;  /* 0x000000181818a220 */ /* 0x004fe20000400000 */
[----:B------:R-:W-:Y:S01]  /*8210*/  FSEL R87, R87, -INF , P3 ;  /* 0xff80000057577808 */ /* 0x000fe20001800000 */
[----:B------:R-:W-:Y:S01]  /*8220*/  FFMA R65, R80, UR51, -R153 ;  /* 0x0000003350417c23 */ /* 0x000fe20008000899 */
[----:B------:R-:W-:-:S02]  /*8230*/  FSETP.GEU.AND P3, PT, R32, -126, PT ;  /* 0xc2fc00002000780b */ /* 0x000fc40003f6e000 */
[----:B------:R-:W-:Y:S02]  /*8240*/  FMNMX R21, R27, R6, !PT ;  /* 0x000000061b157209 */ /* 0x000fe40007800000 */
[----:B------:R-:W-:Y:S02]  /*8250*/  FSETP.GEU.AND P4, PT, R13, -126, PT ;  /* 0xc2fc00000d00780b */ /* 0x000fe40003f8e000 */
[----:B------:R-:W-:Y:S02]  /*8260*/  FMNMX R6, R30, R21, !PT ;  /* 0x000000151e067209 */ /* 0x000fe40007800000 */
[----:B------:R-:W-:Y:S01]  /*8270*/  FSETP.GEU.AND P6, PT, R12, -126, PT ;  /* 0xc2fc00000c00780b */ /* 0x000fe20003fce000 */
[----:B------:R-:W-:Y:S01]  /*8280*/  @!P5 FMUL R28, R28, 0.5 ;  /* 0x3f0000001c1cd820 */ /* 0x000fe20000400000 */
[----:B------:R-:W-:Y:S02]  /*8290*/  FMNMX R21, R31, R6, !PT ;  /* 0x000000061f157209 */ /* 0x000fe40007800000 */
[----:B------:R-:W-:Y:S01]  /*82a0*/  FSETP.GEU.AND P2, PT, R15, -126, PT ;  /* 0xc2fc00000f00780b */ /* 0x000fe20003f4e000 */
[----:B------:R-:W-:Y:S01]  /*82b0*/  @!P3 FMUL R32, R32, 0.5 ;  /* 0x3f0000002020b820 */ /* 0x000fe20000400000 */
[----:B------:R-:W-:Y:S01]  /*82c0*/  FMNMX R6, R34, R21, !PT ;  /* 0x0000001522067209 */ /* 0x000fe20007800000 */
[----:B------:R-:W1:Y:S01]  /*82d0*/  MUFU.EX2 R26, R28 ;  /* 0x0000001c001a7308 */ /* 0x000e620000000800 */
[----:B------:R-:W-:Y:S01]  /*82e0*/  FFMA R21, R37, UR51, -R153 ;  /* 0x0000003325157c23 */ /* 0x000fe20008000899 */
[----:B------:R-:W-:Y:S01]  /*82f0*/  @!P4 FMUL R13, R13, 0.5 ;  /* 0x3f0000000d0dc820 */ /* 0x000fe20000400000 */
[----:B------:R-:W-:-:S03]  /*8300*/  FMNMX R25, R35, R6, !PT ;  /* 0x0000000623197209 */ /* 0x000fc60007800000 */
[----:B------:R-:W-:Y:S01]  /*8310*/  @!P6 FMUL R12, R12, 0.5 ;  /* 0x3f0000000c0ce820 */ /* 0x000fe20000400000 */
[----:B------:R-:W-:Y:S01]  /*8320*/  FMNMX R6, R38, R25, !PT ;  /* 0x0000001926067209 */ /* 0x000fe20007800000 */
[----:B------:R-:W2:Y:S02]  /*8330*/  MUFU.EX2 R28, R32 ;  /* 0x00000020001c7308 */ /* 0x000ea40000000800 */
[----:B------:R-:W-:Y:S01]  /*8340*/  @!P2 FMUL R15, R15, 0.5 ;  /* 0x3f0000000f0fa820 */ /* 0x000fe20000400000 */
[----:B------:R-:W-:-:S04]  /*8350*/  FMNMX R25, R39, R6, !PT ;  /* 0x0000000627197209 */ /* 0x000fc80007800000 */
[----:B------:R-:W-:Y:S01]  /*8360*/  FMNMX R6, R42, R25, !PT ;  /* 0x000000192a067209 */ /* 0x000fe20007800000 */
[----:B------:R-:W-:Y:S01]  /*8370*/  FFMA R25, R41, UR51, -R153 ;  /* 0x0000003329197c23 */ /* 0x000fe20008000899 */
[----:B------:R-:W3:Y:S01]  /*8380*/  MUFU.EX2 R13, R13 ;  /* 0x0000000d000d7308 */ /* 0x000ee20000000800 */
[----:B-1----:R-:W-:Y:S01]  /*8390*/  @!P5 FMUL R26, R26, R26 ;  /* 0x0000001a1a1ad220 */ /* 0x002fe20000400000 */
[----:B------:R-:W-:Y:S02]  /*83a0*/  FMNMX R29, R43, R6, !PT ;  /* 0x000000062b1d7209 */ /* 0x000fe40007800000 */
[----:B------:R-:W-:Y:S02]  /*83b0*/  FSETP.GEU.AND P5, PT, R21, -126, PT ;  /* 0xc2fc00001500780b */ /* 0x000fe40003fae000 */
[----:B------:R-:W-:Y:S01]  /*83c0*/  FMNMX R6, R46, R29, !PT ;  /* 0x0000001d2e067209 */ /* 0x000fe20007800000 */
[----:B--2---:R-:W-:Y:S01]  /*83d0*/  @!P3 FMUL R28, R28, R28 ;  /* 0x0000001c1c1cb220 */ /* 0x004fe20000400000 */
[----:B------:R-:W1:Y:S01]  /*83e0*/  MUFU.EX2 R12, R12 ;  /* 0x0000000c000c7308 */ /* 0x000e620000000800 */
[----:B------:R-:W-:-:S02]  /*83f0*/  FSETP.GEU.AND P3, PT, R25, -126, PT ;  /* 0xc2fc00001900780b */ /* 0x000fc40003f6e000 */
[----:B------:R-:W-:-:S04]  /*8400*/  FMNMX R29, R47, R6, !PT ;  /* 0x000000062f1d7209 */ /* 0x000fc80007800000 */
[----:B------:R-:W-:Y:S01]  /*8410*/  FMNMX R6, R50, R29, !PT ;  /* 0x0000001d32067209 */ /* 0x000fe20007800000 */
[----:B------:R-:W2:Y:S01]  /*8420*/  MUFU.EX2 R15, R15 ;  /* 0x0000000f000f7308 */ /* 0x000ea20000000800 */
[----:B---3--:R-:W-:Y:S01]  /*8430*/  @!P4 FMUL R13, R13, R13 ;  /* 0x0000000d0d0dc220 */ /* 0x008fe20000400000 */
[----:B------:R-:W-:Y:S01]  /*8440*/  FFMA R29, R45, UR51, -R153 ;  /* 0x000000332d1d7c23 */ /* 0x000fe20008000899 */
[----:B------:R-:W-:Y:S01]  /*8450*/  FMNMX R33, R51, R6, !PT ;  /* 0x0000000633217209 */ /* 0x000fe20007800000 */
[----:B------:R-:W-:Y:S01]  /*8460*/  @!P5 FMUL R21, R21, 0.5 ;  /* 0x3f0000001515d820 */ /* 0x000fe20000400000 */
[----:B------:R-:W-:Y:S01]  /*8470*/  FSETP.GEU.AND P4, PT, R40, -126, PT ;  /* 0xc2fc00002800780b */ /* 0x000fe20003f8e000 */
[----:B------:R-:W-:Y:S01]  /*8480*/  @!P3 FMUL R25, R25, 0.5 ;  /* 0x3f0000001919b820 */ /* 0x000fe20000400000 */
[----:B------:R-:W-:Y:S01]  /*8490*/  FMNMX R6, R54, R33, !PT ;  /* 0x0000002136067209 */ /* 0x000fe20007800000 */
[----:B-1----:R-:W-:Y:S01]  /*84a0*/  @!P6 FMUL R12, R12, R12 ;  /* 0x0000000c0c0ce220 */ /* 0x002fe20000400000 */
[----:B------:R-:W-:Y:S01]  /*84b0*/  FSETP.GEU.AND P6, PT, R29, -126, PT ;  /* 0xc2fc00001d00780b */ /* 0x000fe20003fce000 */
[----:B------:R-:W1:Y:S01]  /*84c0*/  MUFU.EX2 R21, R21 ;  /* 0x0000001500157308 */ /* 0x000e620000000800 */
[----:B------:R-:W-:-:S04]  /*84d0*/  FMNMX R33, R55, R6, !PT ;  /* 0x0000000637217209 */ /* 0x000fc80007800000 */
[----:B------:R-:W-:Y:S01]  /*84e0*/  FMNMX R6, R58, R33, !PT ;  /* 0x000000213a067209 */ /* 0x000fe20007800000 */
[----:B--2---:R-:W-:Y:S01]  /*84f0*/  @!P2 FMUL R15, R15, R15 ;  /* 0x0000000f0f0fa220 */ /* 0x004fe20000400000 */
[----:B------:R-:W-:Y:S01]  /*8500*/  FSETP.GEU.AND P2, PT, R14, -126, PT ;  /* 0xc2fc00000e00780b */ /* 0x000fe20003f4e000 */
[----:B------:R-:W2:Y:S01]  /*8510*/  MUFU.EX2 R25, R25 ;  /* 0x0000001900197308 */ /* 0x000ea20000000800 */
[----:B------:R-:W-:Y:S01]  /*8520*/  @!P4 FMUL R40, R40, 0.5 ;  /* 0x3f0000002828c820 */ /* 0x000fe20000400000 */
[----:B------:R-:W-:Y:S01]  /*8530*/  FMNMX R37, R59, R6, !PT ;  /* 0x000000063b257209 */ /* 0x000fe20007800000 */
[----:B------:R-:W-:Y:S01]  /*8540*/  FFMA R33, R49, UR51, -R153 ;  /* 0x0000003331217c23 */ /* 0x000fe20008000899 */
[----:B------:R-:W-:Y:S02]  /*8550*/  @!P6 FMUL R29, R29, 0.5 ;  /* 0x3f0000001d1de820 */ /* 0x000fe40000400000 */
[----:B------:R-:W-:Y:S02]  /*8560*/  FMNMX R6, R62, R37, !PT ;  /* 0x000000253e067209 */ /* 0x000fe40007800000 */
[----:B------:R3:W4:Y:S01]  /*8570*/  MUFU.EX2 R32, R40 ;  /* 0x0000002800207308 */ /* 0x0007220000000800 */
[----:B-1----:R-:W-:Y:S01]  /*8580*/  @!P5 FMUL R21, R21, R21 ;  /* 0x000000151515d220 */ /* 0x002fe20000400000 */
[----:B------:R-:W-:-:S02]  /*8590*/  FMNMX R37, R63, R6, !PT ;  /* 0x000000063f257209 */ /* 0x000fc40007800000 */
[----:B------:R-:W-:Y:S01]  /*85a0*/  @!P2 FMUL R14, R14, 0.5 ;  /* 0x3f0000000e0ea820 */ /* 0x000fe20000400000 */
[----:B------:R-:W-:Y:S02]  /*85b0*/  FSETP.GEU.AND P5, PT, R36, -126, PT ;  /* 0xc2fc00002400780b */ /* 0x000fe40003fae000 */
[----:B------:R-:W-:Y:S01]  /*85c0*/  FMNMX R6, R66, R37, !PT ;  /* 0x0000002542067209 */ /* 0x000fe20007800000 */
[----:B------:R-:W1:Y:S01]  /*85d0*/  MUFU.EX2 R29, R29 ;  /* 0x0000001d001d7308 */ /* 0x000e620000000800 */
[----:B--2---:R-:W-:Y:S01]  /*85e0*/  @!P3 FMUL R25, R25, R25 ;  /* 0x000000191919b220 */ /* 0x004fe20000400000 */
[----:B------:R-:W-:Y:S01]  /*85f0*/  FSETP.GEU.AND P3, PT, R20, -126, PT ;  /* 0xc2fc00001400780b */ /* 0x000fe20003f6e000 */
[--C-:B------:R-:W-:Y:S01]  /*8600*/  FFMA R37, R53, UR51, -R153.reuse ;  /* 0x0000003335257c23 */ /* 0x100fe20008000899 */
[----:B------:R-:W-:Y:S01]  /*8610*/  FMNMX R41, R67, R6, !PT ;  /* 0x0000000643297209 */ /* 0x000fe20007800000 */
[--C-:B---3--:R-:W-:Y:S01]  /*8620*/  FFMA R40, R57, UR51, -R153.reuse ;  /* 0x0000003339287c23 */ /* 0x108fe20008000899 */
[--C-:B------:R-:W-:Y:S01]  /*8630*/  FFMA R57, R72, UR51, -R153.reuse ;  /* 0x0000003348397c23 */ /* 0x100fe20008000899 */
[--C-:B------:R-:W-:Y:S01]  /*8640*/  FFMA R53, R68, UR51, -R153.reuse ;  /* 0x0000003344357c23 */ /* 0x100fe20008000899 */
[----:B------:R-:W2:Y:S01]  /*8650*/  MUFU.EX2 R14, R14 ;  /* 0x0000000e000e7308 */ /* 0x000ea20000000800 */
[----:B----4-:R-:W-:Y:S01]  /*8660*/  @!P4 FMUL R32, R32, R32 ;  /* 0x000000202020c220 */ /* 0x010fe20000400000 */
[----:B------:R-:W-:Y:S01]  /*8670*/  FSETP.GEU.AND P4, PT, R33, -126, PT ;  /* 0xc2fc00002100780b */ /* 0x000fe20003f8e000 */
[----:B------:R-:W-:Y:S01]  /*8680*/  @!P5 FMUL R36, R36, 0.5 ;  /* 0x3f0000002424d820 */ /* 0x000fe20000400000 */
[----:B------:R-:W-:Y:S01]  /*8690*/  FMNMX R6, R70, R41, !PT ;  /* 0x0000002946067209 */ /* 0x000fe20007800000 */
[--C-:B------:R-:W-:Y:S01]  /*86a0*/  FFMA R41, R56, UR51, -R153.reuse ;  /* 0x0000003338297c23 */ /* 0x100fe20008000899 */
[--C-:B------:R-:W-:Y:S01]  /*86b0*/  FFMA R56, R73, UR51, -R153.reuse ;  /* 0x0000003349387c23 */ /* 0x100fe20008000899 */
[----:B------:R-:W-:Y:S01]  /*86c0*/  @!P3 FMUL R20, R20, 0.5 ;  /* 0x3f0000001414b820 */ /* 0x000fe20000400000 */
[----:B------:R-:W-:Y:S01]  /*86d0*/  FMNMX R45, R71, R6, !PT ;  /* 0x00000006472d7209 */ /* 0x000fe20007800000 */
[----:B-1----:R-:W-:Y:S01]  /*86e0*/  @!P6 FMUL R29, R29, R29 ;  /* 0x0000001d1d1de220 */ /* 0x002fe20000400000 */
[----:B------:R-:W-:Y:S01]  /*86f0*/  FSETP.GEU.AND P6, PT, R41, -126, PT ;  /* 0xc2fc00002900780b */ /* 0x000fe20003fce000 */
[----:B------:R-:W1:Y:S01]  /*8700*/  MUFU.EX2 R36, R36 ;  /* 0x0000002400247308 */ /* 0x000e620000000800 */
[----:B------:R-:W-:Y:S01]  /*8710*/  FMNMX R6, R74, R45, !PT ;  /* 0x0000002d4a067209 */ /* 0x000fe20007800000 */
[----:B------:R-:W-:-:S02]  /*8720*/  FFMA R68, R85, UR51, -R153 ;  /* 0x0000003355447c23 */ /* 0x000fc40008000899 */
[----:B------:R-:W-:Y:S01]  /*8730*/  @!P4 FMUL R33, R33, 0.5 ;  /* 0x3f0000002121c820 */ /* 0x000fe20000400000 */
[----:B------:R-:W-:Y:S01]  /*8740*/  FMNMX R45, R75, R6, !PT ;  /* 0x000000064b2d7209 */ /* 0x000fe20007800000 */
[----:B--2---:R-:W-:Y:S01]  /*8750*/  @!P2 FMUL R14, R14, R14 ;  /* 0x0000000e0e0ea220 */ /* 0x004fe20000400000 */
[----:B------:R-:W-:Y:S01]  /*8760*/  FSETP.GEU.AND P2, PT, R37, -126, PT ;  /* 0xc2fc00002500780b */ /* 0x000fe20003f4e000 */
[----:B------:R-:W2:Y:S01]  /*8770*/  MUFU.EX2 R20, R20 ;  /* 0x0000001400147308 */ /* 0x000ea20000000800 */
[----:B------:R-:W-:Y:S01]  /*8780*/  FMNMX R6, R78, R45, !PT ;  /* 0x0000002d4e067209 */ /* 0x000fe20007800000 */
[--C-:B------:R-:W-:Y:S01]  /*8790*/  FFMA R45, R60, UR51, -R153.reuse ;  /* 0x000000333c2d7c23 */ /* 0x100fe20008000899 */
[----:B------:R-:W-:Y:S01]  /*87a0*/  FFMA R60, R77, UR51, -R153 ;  /* 0x000000334d3c7c23 */ /* 0x000fe20008000899 */
[----:B------:R-:W-:Y:S01]  /*87b0*/  @!P6 FMUL R41, R41, 0.5 ;  /* 0x3f0000002929e820 */ /* 0x000fe20000400000 */
[----:B------:R-:W-:-:S03]  /*87c0*/  FMNMX R49, R79, R6, !PT ;  /* 0x000000064f317209 */ /* 0x000fc60007800000 */
[----:B------:R-:W3:Y:S01]  /*87d0*/  MUFU.EX2 R33, R33 ;  /* 0x0000002100217308 */ /* 0x000ee20000000800 */
[----:B-1----:R-:W-:Y:S01]  /*87e0*/  @!P5 FMUL R36, R36, R36 ;  /* 0x000000242424d220 */ /* 0x002fe20000400000 */
[----:B------:R-:W-:Y:S02]  /*87f0*/  FSETP.GEU.AND P5, PT, R40, -126, PT ;  /* 0xc2fc00002800780b */ /* 0x000fe40003fae000 */
[----:B------:R-:W-:Y:S01]  /*8800*/  @!P2 FMUL R37, R37, 0.5 ;  /* 0x3f0000002525a820 */ /* 0x000fe20000400000 */
[----:B------:R-:W-:-:S03]  /*8810*/  FMNMX R6, R82, R49, !PT ;  /* 0x0000003152067209 */ /* 0x000fc60007800000 */
        /* <DEDUP_REMOVED lines=8> */
[----:B------:R-:W-:Y:S01]  /*88a0*/  FMNMX R6, R86, R49, !PT ;  /* 0x0000003156067209 */ /* 0x000fe20007800000 */
[--C-:B------:R-:W-:Y:S01]  /*88b0*/  FFMA R49, R64, UR51, -R153.reuse ;  /* 0x0000003340317c23 */ /* 0x100fe20008000899 */
[----:B------:R-:W-:Y:S01]  /*88c0*/  FFMA R64, R81, UR51, -R153 ;  /* 0x0000003351407c23 */ /* 0x000fe20008000899 */
[----:B------:R-:W-:Y:S01]  /*88d0*/  @!P3 FMUL R44, R44, 0.5 ;  /* 0x3f0000002c2cb820 */ /* 0x000fe20000400000 */
[----:B------:R-:W-:Y:S01]  /*88e0*/  FMNMX R6, R87, R6, !PT ;  /* 0x0000000657067209 */ /* 0x000fe20007800000 */
[----:B-1----:R-:W-:Y:S01]  /*88f0*/  @!P6 FMUL R41, R41, R41 ;  /* 0x000000292929e220 */ /* 0x002fe20000400000 */
[----:B------:R-:W-:Y:S01]  /*8900*/  FSETP.GEU.AND P6, PT, R48, -126, PT ;  /* 0xc2fc00003000780b */ /* 0x000fe20003fce000 */
[----:B------:R-:W1:Y:S02]  /*8910*/  MUFU.EX2 R40, R40 ;  /* 0x0000002800287308 */ /* 0x000e640000000800 */
[----:B------:R-:W3:Y:S02]  /*8920*/  SHFL.BFLY PT, R61, R6, 0x1, 0x1f ;  /* 0x0c201f00063d7f89 */ /* 0x000ee400000e0000 */
[----:B------:R-:W-:Y:S01]  /*8930*/  @!P4 FMUL R45, R45, 0.5 ;  /* 0x3f0000002d2dc820 */ /* 0x000fe20000400000 */
[----:B--2---:R-:W-:Y:S01]  /*8940*/  @!P2 FMUL R37, R37, R37 ;  /* 0x000000252525a220 */ /* 0x004fe20000400000 */
[----:B------:R-:W-:-:S02]  /*8950*/  FSETP.GEU.AND P2, PT, R49, -126, PT ;  /* 0xc2fc00003100780b */ /* 0x000fc40003f4e000 */
[----:B------:R-:W2:Y:S04]  /*8960*/  MUFU.EX2 R44, R44 ;  /* 0x0000002c002c7308 */ /* 0x000ea80000000800 */
[----:B------:R-:W-:-:S04]  /*8970*/  @!P6 FMUL R48, R48, 0.5 ;  /* 0x3f0000003030e820 */ /* 0x000fc80000400000 */
[----:B------:R-:W4:Y:S01]  /*8980*/  MUFU.EX2 R45, R45 ;  /* 0x0000002d002d7308 */ /* 0x000f220000000800 */
[----:B-1----:R-:W-:Y:S01]  /*8990*/  @!P5 FMUL R40, R40, R40 ;  /* 0x000000282828d220 */ /* 0x002fe20000400000 */
[----:B------:R-:W-:Y:S01]  /*89a0*/  FSETP.GEU.AND P5, PT, R53, -126, PT ;  /* 0xc2fc00003500780b */ /* 0x000fe20003fae000 */
[----:B------:R-:W-:-:S05]  /*89b0*/  @!P2 FMUL R49, R49, 0.5 ;  /* 0x3f0000003131a820 */ /* 0x000fca0000400000 */
[----:B------:R-:W1:Y:S01]  /*89c0*/  MUFU.EX2 R48, R48 ;  /* 0x0000003000307308 */ /* 0x000e620000000800 */
[----:B--2---:R-:W-:Y:S01]  /*89d0*/  @!P3 FMUL R44, R44, R44 ;  /* 0x0000002c2c2cb220 */ /* 0x004fe20000400000 */
[----:B------:R-:W-:Y:S02]  /*89e0*/  FSETP.GEU.AND P3, PT, R57, -126, PT ;  /* 0xc2fc00003900780b */ /* 0x000fe40003f6e000 */
[----:B---3--:R-:W-:Y:S01]  /*89f0*/  FMNMX R6, R6, R61, !PT ;  /* 0x0000003d06067209 */ /* 0x008fe20007800000 */
[----:B------:R-:W-:Y:S02]  /*8a00*/  FFMA R61, R76, UR51, -R153 ;  /* 0x000000334c3d7c23 */ /* 0x000fe40008000899 */
[----:B------:R-:W-:Y:S01]  /*8a10*/  @!P5 FMUL R53, R53, 0.5 ;  /* 0x3f0000003535d820 */ /* 0x000fe20000400000 */
[----:B------:R-:W2:Y:S01]  /*8a20*/  MUFU.EX2 R49, R49 ;  /* 0x0000003100317308 */ /* 0x000ea20000000800 */
[----:B----4-:R-:W-:Y:S01]  /*8a30*/  @!P4 FMUL R45, R45, R45 ;  /* 0x0000002d2d2dc220 */ /* 0x010fe20000400000 */
[----:B------:R-:W-:Y:S01]  /*8a40*/  FSETP.GEU.AND P4, PT, R52, -126, PT ;  /* 0xc2fc00003400780b */ /* 0x000fe20003f8e000 */
[----:B------:R-:W3:Y:S04]  /*8a50*/  SHFL.BFLY PT, R69, R6, 0x2, 0x1f ;  /* 0x0c401f0006457f89 */ /* 0x000ee800000e0000 */
[----:B------:R-:W-:Y:S01]  /*8a60*/  @!P3 FMUL R57, R57, 0.5 ;  /* 0x3f0000003939b820 */ /* 0x000fe20000400000 */
[----:B------:R-:W4:Y:S01]  /*8a70*/  MUFU.EX2 R53, R53 ;  /* 0x0000003500357308 */ /* 0x000f220000000800 */
[----:B-1----:R-:W-:Y:S01]  /*8a80*/  @!P6 FMUL R48, R48, R48 ;  /* 0x000000303030e220 */ /* 0x002fe20000400000 */
[----:B------:R-:W-:-:S05]  /*8a90*/  FSETP.GEU.AND P6, PT, R61, -126, PT ;  /* 0xc2fc00003d00780b */ /* 0x000fca0003fce000 */
[----:B------:R-:W-:Y:S01]  /*8aa0*/  @!P4 FMUL R52, R52, 0.5 ;  /* 0x3f0000003434c820 */ /* 0x000fe20000400000 */
[----:B------:R-:W1:Y:S01]  /*8ab0*/  MUFU.EX2 R57, R57 ;  /* 0x0000003900397308 */ /* 0x000e620000000800 */
[----:B--2---:R-:W-:Y:S01]  /*8ac0*/  @!P2 FMUL R49, R49, R49 ;  /* 0x000000313131a220 */ /* 0x004fe20000400000 */
[----:B------:R-:W-:-:S05]  /*8ad0*/  FSETP.GEU.AND P2, PT, R56, -126, PT ;  /* 0xc2fc00003800780b */ /* 0x000fca0003f4e000 */
[----:B------:R-:W-:Y:S01]  /*8ae0*/  @!P6 FMUL R61, R61, 0.5 ;  /* 0x3f0000003d3de820 */ /* 0x000fe20000400000 */
[----:B------:R-:W2:Y:S01]  /*8af0*/  MUFU.EX2 R52, R52 ;  /* 0x0000003400347308 */ /* 0x000ea20000000800 */
[----:B----4-:R-:W-:Y:S01]  /*8b00*/  @!P5 FMUL R53, R53, R53 ;  /* 0x000000353535d220 */ /* 0x010fe20000400000 */
[----:B------:R-:W-:Y:S02]  /*8b10*/  FSETP.GEU.AND P5, PT, R60, -126, PT ;  /* 0xc2fc00003c00780b */ /* 0x000fe40003fae000 */
[----:B---3--:R-:W-:Y:S01]  /*8b20*/  FMNMX R6, R6, R69, !PT ;  /* 0x0000004506067209 */ /* 0x008fe20007800000 */
[----:B------:R-:W-:Y:S02]  /*8b30*/  FFMA R69, R84, UR51, -R153 ;  /* 0x0000003354457c23 */ /* 0x000fe40008000899 */
[----:B------:R-:W-:Y:S01]  /*8b40*/  @!P2 FMUL R56, R56, 0.5 ;  /* 0x3f0000003838a820 */ /* 0x000fe20000400000 */
[----:B------:R-:W3:Y:S01]  /*8b50*/  MUFU.EX2 R61, R61 ;  /* 0x0000003d003d7308 */ /* 0x000ee20000000800 */
        /* <DEDUP_REMOVED lines=8> */
[----:B---3--:R-:W-:Y:S01]  /*8be0*/  @!P6 FMUL R61, R61, R61 ;  /* 0x0000003d3d3de220 */ /* 0x008fe20000400000 */
[----:B------:R-:W-:-:S05]  /*8bf0*/  FSETP.GEU.AND P6, PT, R68, -126, PT ;  /* 0xc2fc00004400780b */ /* 0x000fca0003fce000 */
[----:B------:R-:W-:Y:S01]  /*8c00*/  @!P4 FMUL R65, R65, 0.5 ;  /* 0x3f0000004141c820 */ /* 0x000fe20000400000 */
[----:B------:R-:W3:Y:S01]  /*8c10*/  MUFU.EX2 R64, R64 ;  /* 0x0000004000407308 */ /* 0x000ee20000000800 */
[----:B-1----:R-:W-:Y:S01]  /*8c20*/  @!P2 FMUL R56, R56, R56 ;  /* 0x000000383838a220 */ /* 0x002fe20000400000 */
[----:B------:R-:W-:-:S04]  /*8c30*/  FSETP.NEU.AND P2, PT, R6, -INF , PT ;  /* 0xff8000000600780b */ /* 0x000fc80003f4d000 */
[----:B------:R-:W-:Y:S01]  /*8c40*/  FSEL R73, R6, RZ, P2 ;  /* 0x000000ff06497208 */ /* 0x000fe20001000000 */
[----:B------:R-:W-:Y:S01]  /*8c50*/  @!P6 FMUL R68, R68, 0.5 ;  /* 0x3f0000004444e820 */ /* 0x000fe20000400000 */
[----:B------:R-:W-:Y:S01]  /*8c60*/  FSETP.GEU.AND P2, PT, R69, -126, PT ;  /* 0xc2fc00004500780b */ /* 0x000fe20003f4e000 */
[----:B------:R-:W1:Y:S01]  /*8c70*/  MUFU.EX2 R65, R65 ;  /* 0x0000004100417308 */ /* 0x000e620000000800 */
[----:B--2---:R-:W-:Y:S01]  /*8c80*/  @!P5 FMUL R60, R60, R60 ;  /* 0x0000003c3c3cd220 */ /* 0x004fe20000400000 */
[C---:B------:R-:W-:Y:S01]  /*8c90*/  FMUL R160, R73.reuse, UR51 ;  /* 0x0000003349a07c20 */ /* 0x040fe20008400000 */
[----:B------:R-:W-:Y:S01]  /*8ca0*/  FADD R153, -R73, R8 ;  /* 0x0000000849997221 */ /* 0x000fe20000000100 */
[----:B------:R-:W-:Y:S01]  /*8cb0*/  FADD R73, R32, R57 ;  /* 0x0000003920497221 */ /* 0x000fe20000000000 */
[----:B------:R-:W-:Y:S01]  /*8cc0*/  F2FP.F16.F32.PACK_AB R32, R25, R32 ;  /* 0x000000201920723e */ /* 0x000fe200000000ff */
[--C-:B------:R-:W-:Y:S01]  /*8cd0*/  FFMA R30, R30, UR51, -R160.reuse ;  /* 0x000000331e1e7c23 */ /* 0x100fe200080008a0 */
[--C-:B------:R-:W-:Y:S01]  /*8ce0*/  FFMA R155, R155, UR51, -R160.reuse ;  /* 0x000000339b9b7c23 */ /* 0x100fe200080008a0 */
[----:B---3--:R-:W-:Y:S01]  /*8cf0*/  @!P3 FMUL R64, R64, R64 ;  /* 0x000000404040b220 */ /* 0x008fe20000400000 */
[----:B------:R-:W2:Y:S01]  /*8d00*/  MUFU.EX2 R68, R68 ;  /* 0x0000004400447308 */ /* 0x000ea20000000800 */
[--C-:B------:R-:W-:Y:S01]  /*8d10*/  FFMA R72, R27, UR51, -R160.reuse ;  /* 0x000000331b487c23 */ /* 0x100fe200080008a0 */
[----:B------:R-:W-:Y:S01]  /*8d20*/  FSETP.GEU.AND P3, PT, R30, -126, PT ;  /* 0xc2fc00001e00780b */ /* 0x000fe20003f6e000 */
[----:B------:R-:W-:Y:S01]  /*8d30*/  @!P2 FMUL R69, R69, 0.5 ;  /* 0x3f0000004545a820 */ /* 0x000fe20000400000 */
[----:B------:R-:W-:Y:S01]  /*8d40*/  FSETP.GEU.AND P5, PT, R155, -126, PT ;  /* 0xc2fc00009b00780b */ /* 0x000fe20003fae000 */
[--C-:B------:R-:W-:Y:S01]  /*8d50*/  FFMA R34, R34, UR51, -R160.reuse ;  /* 0x0000003322227c23 */ /* 0x100fe200080008a0 */
[--C-:B------:R-:W-:Y:S01]  /*8d60*/  FFMA R76, R31, UR51, -R160.reuse ;  /* 0x000000331f4c7c23 */ /* 0x100fe200080008a0 */
[--C-:B------:R-:W-:Y:S01]  /*8d70*/  FFMA R84, R39, UR51, -R160.reuse ;  /* 0x0000003327547c23 */ /* 0x100fe200080008a0 */
[----:B-1----:R-:W-:Y:S01]  /*8d80*/  @!P4 FMUL R65, R65, R65 ;  /* 0x000000414141c220 */ /* 0x002fe20000400000 */
[----:B------:R-:W1:Y:S01]  /*8d90*/  MUFU.EX2 R69, R69 ;  /* 0x0000004500457308 */ /* 0x000e620000000800 */
[----:B------:R-:W-:Y:S01]  /*8da0*/  FSETP.GEU.AND P4, PT, R72, -126, PT ;  /* 0xc2fc00004800780b */ /* 0x000fe20003f8e000 */
[--C-:B------:R-:W-:Y:S01]  /*8db0*/  FFMA R80, R35, UR51, -R160.reuse ;  /* 0x0000003323507c23 */ /* 0x100fe200080008a0 */
[--C-:B------:R-:W-:Y:S01]  /*8dc0*/  FFMA R38, R38, UR51, -R160.reuse ;  /* 0x0000003326267c23 */ /* 0x100fe200080008a0 */
[--C-:B------:R-:W-:Y:S01]  /*8dd0*/  FFMA R154, R43, UR51, -R160.reuse ;  /* 0x000000332b9a7c23 */ /* 0x100fe200080008a0 */
[--C-:B------:R-:W-:Y:S01]  /*8de0*/  FFMA R42, R42, UR51, -R160.reuse ;  /* 0x000000332a2a7c23 */ /* 0x100fe200080008a0 */
[----:B------:R-:W-:Y:S01]  /*8df0*/  @!P3 FMUL R30, R30, 0.5 ;  /* 0x3f0000001e1eb820 */ /* 0x000fe20000400000 */
[--C-:B------:R-:W-:Y:S01]  /*8e00*/  FFMA R50, R50, UR51, -R160.reuse ;  /* 0x0000003332327c23 */ /* 0x100fe200080008a0 */
[----:B------:R-:W-:Y:S01]  /*8e10*/  @!P5 FMUL R155, R155, 0.5 ;  /* 0x3f0000009b9bd820 */ /* 0x000fe20000400000 */
[----:B--2---:R-:W-:Y:S01]  /*8e20*/  @!P6 FMUL R68, R68, R68 ;  /* 0x000000444444e220 */ /* 0x004fe20000400000 */
[----:B------:R2:W3:Y:S01]  /*8e30*/  MUFU.EX2 R31, R30 ;  /* 0x0000001e001f7308 */ /* 0x0004e20000000800 */
[----:B------:R-:W-:Y:S01]  /*8e40*/  FSETP.GEU.AND P6, PT, R34, -126, PT ;  /* 0xc2fc00002200780b */ /* 0x000fe20003fce000 */
[--C-:B------:R-:W-:Y:S01]  /*8e50*/  FFMA R46, R46, UR51, -R160.reuse ;  /* 0x000000332e2e7c23 */ /* 0x100fe200080008a0 */
[--C-:B------:R-:W-:Y:S01]  /*8e60*/  FFMA R156, R47, UR51, -R160.reuse ;  /* 0x000000332f9c7c23 */ /* 0x100fe200080008a0 */
[----:B------:R-:W-:Y:S01]  /*8e70*/  @!P4 FMUL R72, R72, 0.5 ;  /* 0x3f0000004848c820 */ /* 0x000fe20000400000 */
[--C-:B------:R-:W-:Y:S01]  /*8e80*/  FFMA R54, R54, UR51, -R160.reuse ;  /* 0x0000003336367c23 */ /* 0x100fe200080008a0 */
[--C-:B------:R-:W-:Y:S01]  /*8e90*/  FFMA R158, R51, UR51, -R160.reuse ;  /* 0x00000033339e7c23 */ /* 0x100fe200080008a0 */
[----:B-1----:R-:W-:Y:S01]  /*8ea0*/  @!P2 FMUL R69, R69, R69 ;  /* 0x000000454545a220 */ /* 0x002fe20000400000 */
[----:B------:R-:W1:Y:S01]  /*8eb0*/  MUFU.EX2 R27, R155 ;  /* 0x0000009b001b7308 */ /* 0x000e620000000800 */
[----:B------:R-:W-:Y:S01]  /*8ec0*/  FSETP.GEU.AND P2, PT, R76, -126, PT ;  /* 0xc2fc00004c00780b */ /* 0x000fe20003f4e000 */
[--C-:B------:R-:W-:Y:S01]  /*8ed0*/  FFMA R59, R59, UR51, -R160.reuse ;  /* 0x000000333b3b7c23 */ /* 0x100fe200080008a0 */
[--C-:B--2---:R-:W-:Y:S01]  /*8ee0*/  FFMA R30, R55, UR51, -R160.reuse ;  /* 0x00000033371e7c23 */ /* 0x104fe200080008a0 */
[--C-:B------:R-:W-:Y:S01]  /*8ef0*/  FFMA R63, R63, UR51, -R160.reuse ;  /* 0x000000333f3f7c23 */ /* 0x100fe200080008a0 */
[--C-:B------:R-:W-:Y:S01]  /*8f00*/  FFMA R67, R67, UR51, -R160.reuse ;  /* 0x0000003343437c23 */ /* 0x100fe200080008a0 */
[----:B------:R-:W-:Y:S01]  /*8f10*/  @!P6 FMUL R34, R34, 0.5 ;  /* 0x3f0000002222e820 */ /* 0x000fe20000400000 */
[--C-:B------:R-:W-:Y:S01]  /*8f20*/  FFMA R71, R71, UR51, -R160.reuse ;  /* 0x0000003347477c23 */ /* 0x100fe200080008a0 */
[----:B------:R-:W2:Y:S01]  /*8f30*/  MUFU.EX2 R72, R72 ;  /* 0x0000004800487308 */ /* 0x000ea20000000800 */
[----:B---3--:R-:W-:Y:S01]  /*8f40*/  @!P3 FMUL R31, R31, R31 ;  /* 0x0000001f1f1fb220 */ /* 0x008fe20000400000 */
[----:B------:R-:W-:Y:S01]  /*8f50*/  FSETP.GEU.AND P3, PT, R84, -126, PT ;  /* 0xc2fc00005400780b */ /* 0x000fe20003f6e000 */
[--C-:B------:R-:W-:Y:S01]  /*8f60*/  FFMA R75, R75, UR51, -R160.reuse ;  /* 0x000000334b4b7c23 */ /* 0x100fe200080008a0 */
[--C-:B------:R-:W-:Y:S01]  /*8f70*/  FFMA R82, R82, UR51, -R160.reuse ;  /* 0x0000003352527c23 */ /* 0x100fe200080008a0 */
[--C-:B------:R-:W-:Y:S01]  /*8f80*/  FFMA R85, R83, UR51, -R160.reuse ;  /* 0x0000003353557c23 */ /* 0x100fe200080008a0 */
[----:B------:R-:W-:Y:S01]  /*8f90*/  @!P2 FMUL R76, R76, 0.5 ;  /* 0x3f0000004c4ca820 */ /* 0x000fe20000400000 */
[--C-:B------:R-:W-:Y:S01]  /*8fa0*/  FFMA R86, R86, UR51, -R160.reuse ;  /* 0x0000003356567c23 */ /* 0x100fe200080008a0 */
[----:B------:R3:W4:Y:S01]  /*8fb0*/  MUFU.EX2 R35, R34 ;  /* 0x0000002200237308 */ /* 0x0007220000000800 */
[----:B-1----:R-:W-:Y:S01]  /*8fc0*/  @!P5 FMUL R27, R27, R27 ;  /* 0x0000001b1b1bd220 */ /* 0x002fe20000400000 */
[----:B------:R-:W-:Y:S01]  /*8fd0*/  FSETP.GEU.AND P5, PT, R80, -126, PT ;  /* 0xc2fc00005000780b */ /* 0x000fe20003fae000 */
[--C-:B------:R-:W-:Y:S01]  /*8fe0*/  FFMA R87, R87, UR51, -R160.reuse ;  /* 0x0000003357577c23 */ /* 0x100fe200080008a0 */
[----:B------:R-:W-:Y:S01]  /*8ff0*/  FFMA R77, R79, UR51, -R160 ;  /* 0x000000334f4d7c23 */ /* 0x000fe200080008a0 */
[----:B------:R-:W-:-:S02]  /*9000*/  FMUL R153, R153, UR51 ;  /* 0x0000003399997c20 */ /* 0x000fc40008400000 */
[----:B------:R-:W-:Y:S01]  /*9010*/  @!P3 FMUL R84, R84, 0.5 ;  /* 0x3f0000005454b820 */ /* 0x000fe20000400000 */
[----:B------:R-:W1:Y:S01]  /*9020*/  MUFU.EX2 R76, R76 ;  /* 0x0000004c004c7308 */ /* 0x000e620000000800 */
[----:B--2---:R-:W-:Y:S01]  /*9030*/  @!P4 FMUL R72, R72, R72 ;  /* 0x000000484848c220 */ /* 0x004fe20000400000 */
[----:B------:R-:W-:Y:S01]  /*9040*/  FSETP.GEU.AND P4, PT, R38, -126, PT ;  /* 0xc2fc00002600780b */ /* 0x000fe20003f8e000 */
[----:B---3--:R-:W-:-:S04]  /*9050*/  FFMA R34, R58, UR51, -R160 ;  /* 0x000000333a227c23 */ /* 0x008fc800080008a0 */
        /* <DEDUP_REMOVED lines=14> */
[----:B---3--:R-:W-:Y:S01]  /*9140*/  @!P5 FMUL R80, R80, R80 ;  /* 0x000000505050d220 */ /* 0x008fe20000400000 */
[----:B------:R-:W-:Y:S01]  /*9150*/  FSETP.GEU.AND P5, PT, R46, -126, PT ;  /* 0xc2fc00002e00780b */ /* 0x000fe20003fae000 */
[----:B-1----:R-:W-:-:S04]  /*9160*/  FFMA R38, R62, UR51, -R160 ;  /* 0x000000333e267c23 */ /* 0x002fc800080008a0 */
[----:B------:R-:W-:Y:S01]  /*9170*/  @!P3 FMUL R50, R50, 0.5 ;  /* 0x3f0000003232b820 */ /* 0x000fe20000400000 */
[----:B------:R1:W3:Y:S01]  /*9180*/  MUFU.EX2 R43, R42 ;  /* 0x0000002a002b7308 */ /* 0x0002e20000000800 */
[----:B----4-:R-:W-:Y:S01]  /*9190*/  @!P4 FMUL R39, R39, R39 ;  /* 0x000000272727c220 */ /* 0x010fe20000400000 */
[----:B------:R-:W-:-:S05]  /*91a0*/  FSETP.GEU.AND P4, PT, R156, -126, PT ;  /* 0xc2fc00009c00780b */ /* 0x000fca0003f8e000 */
[----:B------:R-:W-:Y:S01]  /*91b0*/  @!P5 FMUL R46, R46, 0.5 ;  /* 0x3f0000002e2ed820 */ /* 0x000fe20000400000 */
[----:B------:R-:W4:Y:S01]  /*91c0*/  MUFU.EX2 R51, R50 ;  /* 0x0000003200337308 */ /* 0x000f220000000800 */
[----:B--2---:R-:W-:Y:S01]  /*91d0*/  @!P6 FMUL R154, R154, R154 ;  /* 0x0000009a9a9ae220 */ /* 0x004fe20000400000 */
[----:B------:R-:W-:Y:S01]  /*91e0*/  FSETP.GEU.AND P6, PT, R54, -126, PT ;  /* 0xc2fc00003600780b */ /* 0x000fe20003fce000 */
[----:B-1----:R-:W-:-:S04]  /*91f0*/  FFMA R42, R78, UR51, -R160 ;  /* 0x000000334e2a7c23 */ /* 0x002fc800080008a0 */
[----:B------:R-:W-:Y:S01]  /*9200*/  @!P4 FMUL R156, R156, 0.5 ;  /* 0x3f0000009c9cc820 */ /* 0x000fe20000400000 */
[----:B------:R-:W1:Y:S01]  /*9210*/  MUFU.EX2 R47, R46 ;  /* 0x0000002e002f7308 */ /* 0x000e620000000800 */
[----:B---3--:R-:W-:Y:S01]  /*9220*/  @!P2 FMUL R43, R43, R43 ;  /* 0x0000002b2b2ba220 */ /* 0x008fe20000400000 */
[----:B------:R-:W-:-:S05]  /*9230*/  FSETP.GEU.AND P2, PT, R158, -126, PT ;  /* 0xc2fc00009e00780b */ /* 0x000fca0003f4e000 */
        /* <DEDUP_REMOVED lines=17> */
[----:B------:R3:W4:Y:S01]  /*9350*/  MUFU.EX2 R58, R30 ;  /* 0x0000001e003a7308 */ /* 0x0007220000000800 */
[----:B-1----:R-:W-:Y:S01]  /*9360*/  @!P2 FMUL R158, R158, R158 ;  /* 0x0000009e9e9ea220 */ /* 0x002fe20000400000 */
[----:B------:R-:W-:-:S05]  /*9370*/  FSETP.GEU.AND P2, PT, R38, -126, PT ;  /* 0xc2fc00002600780b */ /* 0x000fca0003f4e000 */
[----:B------:R-:W-:Y:S01]  /*9380*/  @!P6 FMUL R63, R63, 0.5 ;  /* 0x3f0000003f3fe820 */ /* 0x000fe20000400000 */
[----:B------:R1:W5:Y:S01]  /*9390*/  MUFU.EX2 R62, R34 ;  /* 0x00000022003e7308 */ /* 0x0003620000000800 */
[----:B---3--:R-:W-:Y:S01]  /*93a0*/  FFMA R30, R66, UR51, -R160 ;  /* 0x00000033421e7c23 */ /* 0x008fe200080008a0 */
[----:B--2---:R-:W-:-:S05]  /*93b0*/  @!P3 FMUL R59, R59, R59 ;  /* 0x0000003b3b3bb220 */ /* 0x004fca0000400000 */
[----:B------:R-:W-:Y:S01]  /*93c0*/  @!P2 FMUL R38, R38, 0.5 ;  /* 0x3f0000002626a820 */ /* 0x000fe20000400000 */
[----:B------:R-:W2:Y:S01]  /*93d0*/  MUFU.EX2 R63, R63 ;  /* 0x0000003f003f7308 */ /* 0x000ea20000000800 */
[----:B-1----:R-:W-:Y:S01]  /*93e0*/  FFMA R34, R70, UR51, -R160 ;  /* 0x0000003346227c23 */ /* 0x002fe200080008a0 */
[----:B----4-:R-:W-:Y:S01]  /*93f0*/  @!P5 FMUL R58, R58, R58 ;  /* 0x0000003a3a3ad220 */ /* 0x010fe20000400000 */
[----:B------:R-:W-:-:S03]  /*9400*/  FSETP.GEU.AND P5, PT, R30, -126, PT ;  /* 0xc2fc00001e00780b */ /* 0x000fc60003fae000 */
[----:B------:R-:W-:Y:S02]  /*9410*/  FSETP.GEU.AND P3, PT, R34, -126, PT ;  /* 0xc2fc00002200780b */ /* 0x000fe40003f6e000 */
[----:B------:R1:W3:Y:S01]  /*9420*/  MUFU.EX2 R66, R38 ;  /* 0x0000002600427308 */ /* 0x0002e20000000800 */
[----:B-----5:R-:W-:Y:S01]  /*9430*/  @!P4 FMUL R62, R62, R62 ;  /* 0x0000003e3e3ec220 */ /* 0x020fe20000400000 */
[----:B------:R-:W-:-:S06]  /*9440*/  FSETP.GEU.AND P4, PT, R67, -126, PT ;  /* 0xc2fc00004300780b */ /* 0x000fcc0003f8e000 */
[----:B------:R-:W-:Y:S01]  /*9450*/  @!P5 FMUL R30, R30, 0.5 ;  /* 0x3f0000001e1ed820 */ /* 0x000fe20000400000 */
[----:B-1----:R-:W-:Y:S01]  /*9460*/  FFMA R38, R74, UR51, -R160 ;  /* 0x000000334a267c23 */ /* 0x002fe200080008a0 */
[----:B--2---:R-:W-:Y:S01]  /*9470*/  @!P6 FMUL R63, R63, R63 ;  /* 0x0000003f3f3fe220 */ /* 0x004fe20000400000 */
[----:B------:R-:W-:Y:S01]  /*9480*/  @!P3 FMUL R34, R34, 0.5 ;  /* 0x3f0000002222b820 */ /* 0x000fe20000400000 */
[----:B------:R1:W2:Y:S02]  /*9490*/  MUFU.EX2 R70, R30 ;  /* 0x0000001e00467308 */ /* 0x0002a40000000800 */
[----:B------:R-:W-:Y:S01]  /*94a0*/  FSETP.GEU.AND P6, PT, R38, -126, PT ;  /* 0xc2fc00002600780b */ /* 0x000fe20003fce000 */
[----:B------:R-:W-:Y:S01]  /*94b0*/  @!P4 FMUL R67, R67, 0.5 ;  /* 0x3f0000004343c820 */ /* 0x000fe20000400000 */
[----:B---3--:R-:W-:Y:S01]  /*94c0*/  @!P2 FMUL R66, R66, R66 ;  /* 0x000000424242a220 */ /* 0x008fe20000400000 */
[----:B------:R-:W-:-:S03]  /*94d0*/  FSETP.GEU.AND P2, PT, R71, -126, PT ;  /* 0xc2fc00004700780b */ /* 0x000fc60003f4e000 */
[----:B------:R3:W4:Y:S01]  /*94e0*/  MUFU.EX2 R74, R34 ;  /* 0x00000022004a7308 */ /* 0x0007220000000800 */
[----:B-1----:R-:W-:Y:S01]  /*94f0*/  FADD R30, -R10, R9 ;  /* 0x000000090a1e7221 */ /* 0x002fe20000000100 */
[----:B------:R-:W-:Y:S01]  /*9500*/  FADD R10, R24, R41 ;  /* 0x00000029180a7221 */ /* 0x000fe20000000000 */
[----:B------:R-:W-:Y:S02]  /*9510*/  F2FP.F16.F32.PACK_AB R24, R11, R24 ;  /* 0x000000180b18723e */ /* 0x000fe400000000ff */
[----:B------:R-:W-:Y:S01]  /*9520*/  FMUL R30, R30, UR51 ;  /* 0x000000331e1e7c20 */ /* 0x000fe20008400000 */
[----:B------:R-:W-:Y:S01]  /*9530*/  FADD R46, R10, R73 ;  /* 0x000000490a2e7221 */ /* 0x000fe20000000000 */
[----:B------:R-:W-:Y:S01]  /*9540*/  @!P6 FMUL R38, R38, 0.5 ;  /* 0x3f0000002626e820 */ /* 0x000fe20000400000 */
[----:B------:R-:W1:Y:S01]  /*9550*/  MUFU.EX2 R67, R67 ;  /* 0x0000004300437308 */ /* 0x000e620000000800 */
[----:B--2---:R-:W-:Y:S01]  /*9560*/  @!P5 FMUL R70, R70, R70 ;  /* 0x000000464646d220 */ /* 0x004fe20000400000 */
[----:B------:R-:W-:Y:S01]  /*9570*/  FSETP.GEU.AND P5, PT, R75, -126, PT ;  /* 0xc2fc00004b00780b */ /* 0x000fe20003fae000 */
[----:B------:R-:W-:Y:S01]  /*9580*/  @!P2 FMUL R71, R71, 0.5 ;  /* 0x3f0000004747a820 */ /* 0x000fe20000400000 */
[----:B---3--:R-:W-:Y:S01]  /*9590*/  FADD R34, R28, R49 ;  /* 0x000000311c227221 */ /* 0x008fe20000000000 */
[----:B------:R-:W-:Y:S01]  /*95a0*/  FADD R73, R25, R56 ;  /* 0x0000003819497221 */ /* 0x000fe20000000000 */
[----:B------:R-:W-:-:S02]  /*95b0*/  F2FP.F16.F32.PACK_AB R25, R72, R27 ;  /* 0x0000001b4819723e */ /* 0x000fc400000000ff */
[----:B------:R2:W3:Y:S01]  /*95c0*/  MUFU.EX2 R78, R38 ;  /* 0x00000026004e7308 */ /* 0x0004e20000000800 */
[----:B----4-:R-:W-:Y:S01]  /*95d0*/  @!P3 FMUL R74, R74, R74 ;  /* 0x0000004a4a4ab220 */ /* 0x010fe20000400000 */
[----:B------:R-:W-:Y:S02]  /*95e0*/  FSETP.GEU.AND P3, PT, R82, -126, PT ;  /* 0xc2fc00005200780b */ /* 0x000fe40003f6e000 */
[----:B------:R-:W-:-:S03]  /*95f0*/  F2FP.F16.F32.PACK_AB R28, R15, R28 ;  /* 0x0000001c0f1c723e */ /* 0x000fc600000000ff */
[----:B------:R-:W-:Y:S01]  /*9600*/  @!P5 FMUL R75, R75, 0.5 ;  /* 0x3f0000004b4bd820 */ /* 0x000fe20000400000 */
[----:B------:R-:W4:Y:S01]  /*9610*/  MUFU.EX2 R71, R71 ;  /* 0x0000004700477308 */ /* 0x000f220000000800 */
[----:B-1----:R-:W-:Y:S01]  /*9620*/  @!P4 FMUL R67, R67, R67 ;  /* 0x000000434343c220 */ /* 0x002fe20000400000 */
[----:B------:R-:W-:Y:S01]  /*9630*/  FSETP.GEU.AND P4, PT, R42, -126, PT ;  /* 0xc2fc00002a00780b */ /* 0x000fe20003f8e000 */
[----:B--2---:R-:W-:-:S04]  /*9640*/  FADD R38, R15, R48 ;  /* 0x000000300f267221 */ /* 0x004fc80000000000 */
[----:B------:R-:W-:Y:S01]  /*9650*/  @!P3 FMUL R82, R82, 0.5 ;  /* 0x3f0000005252b820 */ /* 0x000fe20000400000 */
        /* <DEDUP_REMOVED lines=8> */
[----:B------:R-:W-:-:S03]  /*96e0*/  F2FP.F16.F32.PACK_AB R36, R33, R36 ;  /* 0x000000242124723e */ /* 0x000fc600000000ff */
[----:B------:R-:W-:Y:S01]  /*96f0*/  @!P6 FMUL R85, R85, 0.5 ;  /* 0x3f0000005555e820 */ /* 0x000fe20000400000 */
[----:B------:R-:W1:Y:S01]  /*9700*/  MUFU.EX2 R8, R42 ;  /* 0x0000002a00087308 */ /* 0x000e620000000800 */
[----:B--2---:R-:W-:Y:S01]  /*9710*/  @!P5 FMUL R9, R9, R9 ;  /* 0x000000090909d220 */ /* 0x004fe20000400000 */
[----:B------:R-:W-:Y:S01]  /*9720*/  FSETP.GEU.AND P5, PT, R86, -126, PT ;  /* 0xc2fc00005600780b */ /* 0x000fe20003fae000 */
[----:B------:R-:W-:Y:S01]  /*9730*/  FADD R79, R34, R75 ;  /* 0x0000004b224f7221 */ /* 0x000fe20000000000 */
[----:B------:R-:W-:Y:S01]  /*9740*/  FADD R34, R11, R40 ;  /* 0x000000280b227221 */ /* 0x000fe20000000000 */
[----:B------:R-:W-:Y:S01]  /*9750*/  FADD R75, R33, R64 ;  /* 0x00000040214b7221 */ /* 0x000fe20000000000 */
[----:B------:R-:W-:Y:S01]  /*9760*/  SHF.L.U32 R11, R19, 0x1f, RZ ;  /* 0x0000001f130b7819 */ /* 0x000fe200000006ff */
[----:B------:R-:W-:Y:S01]  /*9770*/  @!P2 FMUL R77, R77, 0.5 ;  /* 0x3f0000004d4da820 */ /* 0x000fe20000400000 */
[----:B------:R-:W2:Y:S01]  /*9780*/  MUFU.EX2 R85, R85 ;  /* 0x0000005500557308 */ /* 0x000ea20000000800 */
[----:B---3--:R-:W-:Y:S01]  /*9790*/  @!P3 FMUL R10, R10, R10 ;  /* 0x0000000a0a0ab220 */ /* 0x008fe20000400000 */
[----:B------:R-:W-:Y:S01]  /*97a0*/  FSETP.GEU.AND P3, PT, R87, -126, PT ;  /* 0xc2fc00005700780b */ /* 0x000fe20003f6e000 */
[----:B------:R-:W-:Y:S01]  /*97b0*/  FADD R50, R34, R73 ;  /* 0x0000004922327221 */ /* 0x000fe20000000000 */
[----:B------:R-:W-:Y:S01]  /*97c0*/  FADD R34, R26, R45 ;  /* 0x0000002d1a227221 */ /* 0x000fe20000000000 */
[----:B------:R-:W-:Y:S01]  /*97d0*/  FADD R73, R14, R61 ;  /* 0x0000003d0e497221 */ /* 0x000fe20000000000 */
[----:B------:R-:W-:Y:S01]  /*97e0*/  FADD R81, R38, R75 ;  /* 0x0000004b26517221 */ /* 0x000fe20000000000 */
[----:B------:R-:W-:Y:S01]  /*97f0*/  @!P5 FMUL R86, R86, 0.5 ;  /* 0x3f0000005656d820 */ /* 0x000fe20000400000 */
[----:B------:R3:W4:Y:S01]  /*9800*/  MUFU.EX2 R83, R77 ;  /* 0x0000004d00537308 */ /* 0x0007220000000800 */
[----:B-1----:R-:W-:Y:S01]  /*9810*/  @!P4 FMUL R8, R8, R8 ;  /* 0x000000080808c220 */ /* 0x002fe20000400000 */
[----:B------:R-:W-:Y:S01]  /*9820*/  FSETP.GEU.AND P4, PT, R30, -126, PT ;  /* 0xc2fc00001e00780b */ /* 0x000fe20003f8e000 */
[----:B------:R-:W-:Y:S01]  /*9830*/  FADD R54, R34, R73 ;  /* 0x0000004922367221 */ /* 0x000fe20000000000 */
[----:B------:R-:W-:Y:S01]  /*9840*/  FADD R38, R12, R53 ;  /* 0x000000350c267221 */ /* 0x000fe20000000000 */
[----:B------:R-:W-:Y:S01]  /*9850*/  FADD R75, R20, R69 ;  /* 0x00000045144b7221 */ /* 0x000fe20000000000 */
[----:B------:R-:W-:Y:S01]  /*9860*/  FADD R34, R13, R44 ;  /* 0x0000002c0d227221 */ /* 0x000fe20000000000 */
[----:B------:R-:W-:Y:S01]  /*9870*/  @!P3 FMUL R87, R87, 0.5 ;  /* 0x3f0000005757b820 */ /* 0x000fe20000400000 */
[----:B------:R-:W1:Y:S01]  /*9880*/  MUFU.EX2 R86, R86 ;  /* 0x0000005600567308 */ /* 0x000e620000000800 */
[----:B--2---:R-:W-:Y:S01]  /*9890*/  @!P6 FMUL R85, R85, R85 ;  /* 0x000000555555e220 */ /* 0x004fe20000400000 */
[----:B------:R-:W-:Y:S01]  /*98a0*/  FSETP.GEU.AND P6, PT, R153, -126, PT ;  /* 0xc2fc00009900780b */ /* 0x000fe20003fce000 */
[----:B------:R-:W-:Y:S01]  /*98b0*/  FADD R73, R29, R60 ;  /* 0x0000003c1d497221 */ /* 0x000fe20000000000 */
[----:B------:R-:W-:Y:S01]  /*98c0*/  FADD R42, R21, R52 ;  /* 0x00000034152a7221 */ /* 0x000fe20000000000 */
[----:B---3--:R-:W-:Y:S01]  /*98d0*/  FADD R77, R37, R68 ;  /* 0x00000044254d7221 */ /* 0x008fe20000000000 */
[----:B------:R-:W-:Y:S01]  /*98e0*/  FADD R75, R38, R75 ;  /* 0x0000004b264b7221 */ /* 0x000fe20000000000 */
[----:B------:R-:W-:Y:S01]  /*98f0*/  FADD R34, R34, R73 ;  /* 0x0000004922227221 */ /* 0x000fe20000000000 */
[----:B------:R-:W2:Y:S01]  /*9900*/  MUFU.EX2 R87, R87 ;  /* 0x0000005700577308 */ /* 0x000ea20000000800 */
[----:B------:R-:W-:Y:S01]  /*9910*/  FADD R77, R42, R77 ;  /* 0x0000004d2a4d7221 */ /* 0x000fe20000000000 */
[----:B------:R-:W-:Y:S01]  /*9920*/  FADD R38, R27, R62 ;  /* 0x0000003e1b267221 */ /* 0x000fe20000000000 */
[----:B------:R-:W-:Y:S01]  /*9930*/  FADD R73, R43, R78 ;  /* 0x0000004e2b497221 */ /* 0x000fe20000000000 */
[----:B------:R-:W-:Y:S01]  /*9940*/  FADD R46, R46, R79 ;  /* 0x0000004f2e2e7221 */ /* 0x000fe20000000000 */
[----:B------:R-:W-:Y:S01]  /*9950*/  FADD R50, R50, R81 ;  /* 0x0000005132327221 */ /* 0x000fe20000000000 */
[----:B------:R-:W-:Y:S01]  /*9960*/  FADD R77, R34, R77 ;  /* 0x0000004d224d7221 */ /* 0x000fe20000000000 */
[----:B------:R-:W-:Y:S01]  /*9970*/  @!P6 FMUL R153, R153, 0.5 ;  /* 0x3f0000009999e820 */ /* 0x000fe20000400000 */
[----:B------:R-:W-:Y:S01]  /*9980*/  FADD R82, R38, R73 ;  /* 0x0000004926527221 */ /* 0x000fe20000000000 */
[----:B------:R-:W-:Y:S01]  /*9990*/  @!P4 FMUL R30, R30, 0.5 ;  /* 0x3f0000001e1ec820 */ /* 0x000fe20000400000 */
[----:B------:R-:W-:Y:S01]  /*99a0*/  FADD R38, R35, R70 ;  /* 0x0000004623267221 */ /* 0x000fe20000000000 */
[----:B------:R-:W-:Y:S01]  /*99b0*/  FADD R79, R51, R10 ;  /* 0x0000000a334f7221 */ /* 0x000fe20000000000 */
[----:B------:R-:W-:Y:S01]  /*99c0*/  FADD R34, R72, R59 ;  /* 0x0000003b48227221 */ /* 0x000fe20000000000 */
[----:B------:R-:W-:Y:S01]  /*99d0*/  FADD R73, R154, R9 ;  /* 0x000000099a497221 */ /* 0x000fe20000000000 */
[----:B------:R-:W-:Y:S01]  /*99e0*/  FADD R42, R80, R67 ;  /* 0x00000043502a7221 */ /* 0x000fe20000000000 */
[----:B------:R-:W-:Y:S01]  /*99f0*/  FADD R81, R158, R85 ;  /* 0x000000559e517221 */ /* 0x000fe20000000000 */
[----:B----4-:R-:W-:Y:S01]  /*9a00*/  @!P2 FMUL R83, R83, R83 ;  /* 0x000000535353a220 */ /* 0x010fe20000400000 */
[----:B-1----:R-:W-:Y:S01]  /*9a10*/  @!P5 FMUL R86, R86, R86 ;  /* 0x000000565656d220 */ /* 0x002fe20000400000 */
[----:B--2---:R-:W-:Y:S01]  /*9a20*/  @!P3 FMUL R87, R87, R87 ;  /* 0x000000575757b220 */ /* 0x004fe20000400000 */
[----:B------:R-:W-:Y:S01]  /*9a30*/  FADD R75, R54, R75 ;  /* 0x0000004b364b7221 */ /* 0x000fe20000000000 */
[----:B------:R-:W-:Y:S01]  /*9a40*/  FADD R159, R38, R79 ;  /* 0x0000004f269f7221 */ /* 0x000fe20000000000 */
[----:B------:R-:W-:Y:S01]  /*9a50*/  FADD R157, R34, R73 ;  /* 0x00000049229d7221 */ /* 0x000fe20000000000 */
[----:B------:R-:W-:Y:S01]  /*9a60*/  FADD R160, R42, R81 ;  /* 0x000000512aa07221 */ /* 0x000fe20000000000 */
[----:B------:R-:W1:Y:S01]  /*9a70*/  MUFU.EX2 R153, R153 ;  /* 0x0000009900997308 */ /* 0x000e620000000800 */
        /* <DEDUP_REMOVED lines=21> */
[----:B-1----:R-:W-:Y:S01]  /*9bd0*/  @!P6 FMUL R153, R153, R153 ;  /* 0x000000999999e220 */ /* 0x002fe20000400000 */
[----:B------:R-:W-:Y:S01]  /*9be0*/  FADD R77, R46, R77 ;  /* 0x0000004d2e4d7221 */ /* 0x000fe20000000000 */
[----:B------:R-:W-:Y:S01]  /*9bf0*/  F2FP.F16.F32.PACK_AB R34, R29, R14 ;  /* 0x0000000e1d22723e */ /* 0x000fe200000000ff */
[----:B------:R-:W-:Y:S01]  /*9c00*/  FADD R38, R81, R38 ;  /* 0x0000002651267221 */ /* 0x000fe20000000000 */
[----:B--2---:R-:W-:Y:S01]  /*9c10*/  @!P4 FMUL R30, R30, R30 ;  /* 0x0000001e1e1ec220 */ /* 0x004fe20000400000 */
        /* <DEDUP_REMOVED lines=91> */
[----:B------:R-:W-:Y:S01]  /*a1d0*/  F2FP.F16.F32.PACK_AB R53, R85, R10 ;  /* 0x0000000a5535723e */ /* 0x000fe200000000ff */
[----:B-12---:R-:W-:Y:S06]  /*a1e0*/  @!P0 BRA `(.L_x_41) ;  /* 0x0000000000048947 */ /* 0x006fec0003800000 */
[----:B------:R-:W-:Y:S01]  /*a1f0*/  BPT.TRAP 0x1 ;  /* 0x000000040000795c */ /* 0x000fe20000300000 */
.L_x_41:
[----:B------:R-:W-:Y:S05]  /*a200*/  @P2 BRA `(.L_x_42) ;  /* 0x0000000000082947 */ /* 0x000fea0003800000 */
[----:B------:R-:W1:Y:S02]  /*a210*/  SYNCS.PHASECHK.TRANS64.TRYWAIT P2, [UR6+0x34400], R11 ;  /* 0x0344000bff0075a7 */ /* 0x000e640008040146 */
[----:B-1----:R-:W-:Y:S05]  /*a220*/  @!P2 BRA `(.L_x_43) ;  /* 0x00000040000ca947 */ /* 0x002fea0003800000 */
.L_x_42:
        /* <DEDUP_REMOVED lines=44> */
.L_x_44:
[----:B------:R-:W-:-:S04]  /*a4f0*/  ULEA UR6, UR50, UR41, 0x3 ;  /* 0x0000002932067291 */ /* 0x000fc8000f8e183f */
[----:B------:R-:W-:-:S04]  /*a500*/  UIADD3 UR6, UR6, 0x34428, URZ ;  /* 0x0003442806067890 */ /* 0x000fc8000fffe03f */
[----:B------:R-:W-:-:S09]  /*a510*/  UPRMT UR6, URZ, 0x654, UR6 ;  /* 0x000006543f067896 */ /* 0x000fd20008000006 */
[----:B------:R-:W-:Y:S01]  /*a520*/  SYNCS.ARRIVE.TRANS64.RED.A1T0 RZ, [UR6], RZ ;  /* 0x000000ffffff79a7 */ /* 0x000fe20008100406 */
[----:B------:R-:W-:Y:S05]  /*a530*/  @P1 BRA `(.L_x_45) ;  /* 0x0000000000041947 */ /* 0x000fea0003800000 */
[----:B------:R-:W-:Y:S01]  /*a540*/  BPT.TRAP 0x1 ;  /* 0x000000040000795c */ /* 0x000fe20000300000 */
.L_x_45:
[----:B------:R-:W-:-:S04]  /*a550*/  UIADD3 UR50, UR50, 0x1, URZ ;  /* 0x0000000132327890 */ /* 0x000fc8000fffe03f */
[----:B------:R-:W-:-:S04]  /*a560*/  UISETP.NE.AND UP0, UPT, UR50, 0x5, UPT ;  /* 0x000000053200788c */ /* 0x000fc8000bf05270 */
[----:B------:R-:W-:Y:S01]  /*a570*/  USEL UR50, UR50, URZ, UP0 ;  /* 0x0000003f32327287 */ /* 0x000fe20008000000 */
[----:B------:R-:W-:Y:S11]  /*a580*/  @!P0 BRA `(.L_x_46) ;  /* 0x0000000000048947 */ /* 0x000ff60003800000 */
[----:B------:R-:W-:Y:S01]  /*a590*/  BPT.TRAP 0x1 ;  /* 0x000000040000795c */ /* 0x000fe20000300000 */
.L_x_46:
[----:B------:R-:W-:-:S04]  /*a5a0*/  ULEA UR6, UR50, UR41, 0x3 ;  /* 0x0000002932067291 */ /* 0x000fc8000f8e183f */
[----:B------:R-:W-:-:S04]  /*a5b0*/  UIADD3 UR6, UR6, 0x34428, URZ ;  /* 0x0003442806067890 */ /* 0x000fc8000fffe03f */
[----:B------:R-:W-:-:S09]  /*a5c0*/  UPRMT UR6, URZ, 0x654, UR6 ;  /* 0x000006543f067896 */ /* 0x000fd20008000006 */
[----:B------:R-:W-:Y:S01]  /*a5d0*/  SYNCS.ARRIVE.TRANS64.RED.A1T0 RZ, [UR6], RZ ;  /* 0x000000ffffff79a7 */ /* 0x000fe20008100406 */
[----:B------:R-:W-:Y:S05]  /*a5e0*/  @P1 BRA `(.L_x_47) ;  /* 0x0000000000041947 */ /* 0x000fea0003800000 */
[----:B------:R-:W-:Y:S01]  /*a5f0*/  BPT.TRAP 0x1 ;  /* 0x000000040000795c */ /* 0x000fe20000300000 */
.L_x_47:
[----:B------:R-:W-:Y:S01]  /*a600*/  UIADD3 UR10, UR10, 0x1, URZ ;  /* 0x000000010a0a7890 */ /* 0x000fe2000fffe03f */
[C---:B------:R-:W-:Y:S01]  /*a610*/  ISETP.GT.AND P2, PT, R7.reuse, 0x1, PT ;  /* 0x000000010700780c */ /* 0x040fe20003f44270 */
[----:B------:R-:W-:Y:S01]  /*a620*/  UIADD3 UR50, UR50, 0x1, URZ ;  /* 0x0000000132327890 */ /* 0x000fe2000fffe03f */
[----:B------:R-:W-:Y:S01]  /*a630*/  VIADD R7, R7, 0xffffffff ;  /* 0xffffffff07077836 */ /* 0x000fe20000000000 */
[----:B------:R-:W-:Y:S01]  /*a640*/  UISETP.NE.AND UP1, UPT, UR10, 0x5, UPT ;  /* 0x000000050a00788c */ /* 0x000fe2000bf25270 */
[----:B------:R-:W-:Y:S01]  /*a650*/  IADD3 R4, R4, 0x80, RZ ;  /* 0x0000008004047810 */ /* 0x000fe20007ffe0ff */
[----:B------:R-:W-:Y:S01]  /*a660*/  UISETP.NE.AND UP0, UPT, UR50, 0x5, UPT ;  /* 0x000000053200788c */ /* 0x000fe2000bf05270 */
[----:B------:R-:W-:Y:S01]  /*a670*/  IMAD.MOV.U32 R9, RZ, RZ, R5 ;  /* 0x000000ffff097224 */ /* 0x000fe200078e0005 */
[----:B------:R-:W-:Y:S01]  /*a680*/  USEL UR6, URZ, 0x1, UP1 ;  /* 0x000000013f067887 */ /* 0x000fe20008800000 */
[----:B-1----:R-:W-:Y:S01]  /*a690*/  MOV R8, R6 ;  /* 0x0000000600087202 */ /* 0x002fe20000000f00 */
[----:B------:R-:W-:-:S02]  /*a6a0*/  USEL UR50, UR50, URZ, UP0 ;  /* 0x0000003f32327287 */ /* 0x000fc40008000000 */
[----:B------:R-:W-:Y:S02]  /*a6b0*/  USEL UR38, UR10, URZ, UP1 ;  /* 0x0000003f0a267287 */ /* 0x000fe40008800000 */
[----:B------:R-:W-:Y:S01]  /*a6c0*/  LOP3.LUT R19, R19, UR6, RZ, 0x3c, !PT ;  /* 0x0000000613137c12 */ /* 0x000fe2000f8e3cff */
[----:B------:R-:W-:Y:S09]  /*a6d0*/  @P2 BRA `(.L_x_48) ;  /* 0xffffffc800782947 */ /* 0x000ff2000383ffff */
.L_x_37:
[----:B------:R-:W-:-:S04]  /*a6e0*/  ULOP3.LUT UR4, UR44, 0x1, URZ, 0xfc, !UPT ;  /* 0x000000012c047892 */ /* 0x000fc8000f8efc3f */
[----:B------:R-:W-:-:S06]  /*a6f0*/  UISETP.NE.AND UP0, UPT, UR4, 0x3, UPT ;  /* 0x000000030400788c */ /* 0x000fcc000bf05270 */
[----:B------:R-:W-:-:S13]  /*a700*/  PLOP3.LUT P2, PT, PT, PT, UP0, 0x80, 0x0 ;  /* 0x000000000000781c */ /* 0x000fda0003f4f008 */
[----:B------:R-:W-:Y:S05]  /*a710*/  @!P2 BRA `(.L_x_49) ;  /* 0x000000000004a947 */ /* 0x000fea0003800000 */
[----:B------:R-:W-:Y:S01]  /*a720*/  BPT.TRAP 0x1 ;  /* 0x000000040000795c */ /* 0x000fe20000300000 */
.L_x_49:
[----:B------:R-:W-:Y:S02]  /*a730*/  UISETP.GT.U32.AND UP0, UPT, UR44, 0x1, UPT ;  /* 0x000000012c00788c */ /* 0x000fe4000bf04070 */
[----:B------:R-:W-:-:S04]  /*a740*/  ULEA UR4, UR42, UR41, 0x3 ;  /* 0x000000292a047291 */ /* 0x000fc8000f8e183f */
[----:B------:R-:W-:Y:S01]  /*a750*/  UIADD3 UR4, UR4, 0x34460, URZ ;  /* 0x0003446004047890 */ /* 0x000fe2000fffe03f */
[----:B------:R-:W-:-:S03]  /*a760*/  PLOP3.LUT P2, PT, PT, PT, UP0, 0x80, 0x0 ;  /* 0x000000000000781c */ /* 0x000fc60003f4f008 */
[----:B------:R-:W-:-:S09]  /*a770*/  UPRMT UR4, URZ, 0x654, UR4 ;  /* 0x000006543f047896 */ /* 0x000fd20008000004 */
[----:B------:R-:W-:Y:S01]  /*a780*/  SYNCS.ARRIVE.TRANS64.RED.A1T0 RZ, [UR4], RZ ;  /* 0x000000ffffff79a7 */ /* 0x000fe20008100404 */
[----:B------:R-:W-:Y:S05]  /*a790*/  @P2 BRA `(.L_x_50) ;  /* 0x0000000000042947 */ /* 0x000fea0003800000 */
[----:B------:R-:W-:Y:S01]  /*a7a0*/  BPT.TRAP 0x1 ;  /* 0x000000040000795c */ /* 0x000fe20000300000 */
.L_x_50:
[----:B------:R-:W-:Y:S05]  /*a7b0*/  @!P0 BRA `(.L_x_51) ;  /* 0x0000000000048947 */ /* 0x000fea0003800000 */
[----:B------:R-:W-:Y:S01]  /*a7c0*/  BPT.TRAP 0x1 ;  /* 0x000000040000795c */ /* 0x000fe20000300000 */
.L_x_51:
[----:B------:R-:W-:-:S04]  /*a7d0*/  ULEA UR50, UR50, UR41, 0x3 ;  /* 0x0000002932327291 */ /* 0x000fc8000f8e183f */
[----:B------:R-:W-:-:S04]  /*a7e0*/  UIADD3 UR50, UR50, 0x34428, URZ ;  /* 0x0003442832327890 */ /* 0x000fc8000fffe03f */
[----:B------:R-:W-:-:S09]  /*a7f0*/  UPRMT UR50, URZ, 0x654, UR50 ;  /* 0x000006543f327896 */ /* 0x000fd20008000032 */
[----:B------:R-:W-:Y:S01]  /*a800*/  SYNCS.ARRIVE.TRANS64.RED.A1T0 RZ, [UR50], RZ ;  /* 0x000000ffffff79a7 */ /* 0x000fe20008100432 */
[----:B------:R-:W-:Y:S05]  /*a810*/  @P1 BRA `(.L_x_52) ;  /* 0x0000000000041947 */ /* 0x000fea0003800000 */
[----:B------:R-:W-:Y:S01]  /*a820*/  BPT.TRAP 0x1 ;  /* 0x000000040000795c */ /* 0x000fe20000300000 */
.L_x_52:
[----:B------:R-:W1:Y:S01]  /*a830*/  SHFL.BFLY PT, R4, R3, 0x1, 0x1f ;  /* 0x0c201f0003047f89 */ /* 0x000e6200000e0000 */
[----:B------:R-:W-:Y:S01]  /*a840*/  BSSY B0, `(.L_x_53) ;  /* 0x0000023000007945 */ /* 0x000fe20003800000 */
[----:B------:R-:W-:Y:S01]  /*a850*/  IMAD.MOV.U32 R11, RZ, RZ, 0x7f800000 ;  /* 0x7f800000ff0b7424 */ /* 0x000fe200078e00ff */
[----:B------:R-:W-:Y:S01]  /*a860*/  MOV R10, 0x3f800000 ;  /* 0x3f800000000a7802 */ /* 0x000fe20000000f00 */
[----:B------:R-:W2:Y:S01]  /*a870*/  SHFL.BFLY PT, R7, R0, 0x1, 0x1f ;  /* 0x0c201f0000077f89 */ /* 0x000ea200000e0000 */
[----:B------:R-:W-:Y:S01]  /*a880*/  IMAD.MOV.U32 R8, RZ, RZ, 0x3f800000 ;  /* 0x3f800000ff087424 */ /* 0x000fe200078e00ff */
[----:B------:R-:W-:Y:S01]  /*a890*/  MOV R13, 0x7f800000 ;  /* 0x7f800000000d7802 */ /* 0x000fe20000000f00 */
[----:B-1----:R-:W-:Y:S01]  /*a8a0*/  FADD R4, R4, R3 ;  /* 0x0000000304047221 */ /* 0x002fe20000000000 */
[----:B--2---:R-:W-:-:S04]  /*a8b0*/  FADD R14, R7, R0 ;  /* 0x00000000070e7221 */ /* 0x004fc80000000000 */
[----:B------:R-:W1:Y:S04]  /*a8c0*/  SHFL.BFLY PT, R9, R4, 0x2, 0x1f ;  /* 0x0c401f0004097f89 */ /* 0x000e6800000e0000 */
[----:B------:R-:W2:Y:S01]  /*a8d0*/  SHFL.BFLY PT, R21, R14, 0x2, 0x1f ;  /* 0x0c401f000e157f89 */ /* 0x000ea200000e0000 */
[C---:B-1----:R-:W-:Y:S01]  /*a8e0*/  FSETP.NE.AND P0, PT, R4.reuse, -R9, PT ;  /* 0x800000090400720b */ /* 0x042fe20003f05000 */
[----:B------:R-:W-:Y:S01]  /*a8f0*/  FADD R3, R4, R9 ;  /* 0x0000000904037221 */ /* 0x000fe20000000000 */
[----:B--2---:R-:W-:-:S11]  /*a900*/  FADD R7, R14, R21 ;  /* 0x000000150e077221 */ /* 0x004fd60000000000 */
[----:B------:R-:W-:Y:S05]  /*a910*/  @!P0 BRA `(.L_x_54) ;  /* 0x0000000000548947 */ /* 0x000fea0003800000 */
[----:B------:R-:W-:Y:S01]  /*a920*/  VIADD R0, R3, 0x1800000 ;  /* 0x0180000003007836 */ /* 0x000fe20000000000 */
[----:B------:R-:W-:Y:S04]  /*a930*/  BSSY B1, `(.L_x_55) ;  /* 0x000000c000017945 */ /* 0x000fe80003800000 */
[----:B------:R-:W-:-:S04]  /*a940*/  LOP3.LUT R0, R0, 0x7f800000, RZ, 0xc0, !PT ;  /* 0x7f80000000007812 */ /* 0x000fc800078ec0ff */
[----:B------:R-:W-:-:S13]  /*a950*/  ISETP.GT.U32.AND P0, PT, R0, 0x1ffffff, PT ;  /* 0x01ffffff0000780c */ /* 0x000fda0003f04070 */
[----:B------:R-:W-:Y:S05]  /*a960*/  @P0 BRA `(.L_x_56) ;  /* 0x0000000000100947 */ /* 0x000fea0003800000 */
[----:B------:R-:W-:-:S07]  /*a970*/  MOV R12, 0xa990 ;  /* 0x0000a990000c7802 */ /* 0x000fce0000000f00 */
[----:B------:R-:W-:Y:S05]  /*a980*/  CALL.REL.NOINC `($__internal_0_$__cuda_sm20_rcp_rn_f32_slowpath) ;  /* 0x0000003c00447944 */ /* 0x000fea0003c00000 */
[----:B------:R-:W-:Y:S01]  /*a990*/  MOV R8, R4 ;  /* 0x0000000400087202 */ /* 0x000fe20000000f00 */
[----:B------:R-:W-:Y:S06]  /*a9a0*/  BRA `(.L_x_57) ;  /* 0x0000000000107947 */ /* 0x000fec0003800000 */
.L_x_56:
[----:B------:R-:W1:Y:S02]  /*a9b0*/  MUFU.RCP R8, R3 ;  /* 0x0000000300087308 */ /* 0x000e640000001000 */
[----:B-1----:R-:W-:-:S04]  /*a9c0*/  FFMA R0, R3, R8, -1 ;  /* 0xbf80000003007423 */ /* 0x002fc80000000008 */
[----:B------:R-:W-:-:S04]  /*a9d0*/  FADD.FTZ R9, -R0, -RZ ;  /* 0x800000ff00097221 */ /* 0x000fc80000010100 */
[----:B------:R-:W-:-:S07]  /*a9e0*/  FFMA R8, R8, R9, R8 ;  /* 0x0000000908087223 */ /* 0x000fce0000000008 */
.L_x_57:
[----:B------:R-:W-:Y:S05]  /*a9f0*/  BSYNC B1 ;  /* 0x0000000000017941 */ /* 0x000fea0003800000 */
.L_x_55:
[----:B------:R-:W-:Y:S01]  /*aa00*/  FSETP.GEU.AND P0, PT, |R3|, 1.175494350822287508e-38, PT ;  /* 0x008000000300780b */ /* 0x000fe20003f0e200 */
[----:B------:R-:W-:-:S12]  /*aa10*/  ULDC UR4, c[0x0][0x600] ;  /* 0x0001800000047ab9 */ /* 0x000fd80000000800 */
[----:B------:R-:W-:-:S04]  /*aa20*/  @!P0 FMUL R3, R3, 16777216 ;  /* 0x4b80000003038820 */ /* 0x000fc80000400000 */
[----:B------:R-:W1:Y:S02]  /*aa30*/  MUFU.LG2 R0, R3 ;  /* 0x0000000300007308 */ /* 0x000e640000000c00 */
[----:B-1----:R-:W-:-:S04]  /*aa40*/  @!P0 FADD R0, R0, -24 ;  /* 0xc1c0000000008421 */ /* 0x002fc80000000000 */
[----:B------:R-:W-:-:S04]  /*aa50*/  FMUL R0, R0, 0.69314718246459960938 ;  /* 0x3f31721800007820 */ /* 0x000fc80000400000 */
[----:B------:R-:W-:-:S07]  /*aa60*/  FFMA R13, R5, UR4, R0 ;  /* 0x00000004050d7c23 */ /* 0x000fce0008000000 */
.L_x_54:
[----:B------:R-:W-:Y:S05]  /*aa70*/  BSYNC B0 ;  /* 0x0000000000007941 */ /* 0x000fea0003800000 */
.L_x_53:
[----:B------:R-:W-:Y:S01]  /*aa80*/  FSETP.NE.AND P0, PT, R14, -R21, PT ;  /* 0x800000150e00720b */ /* 0x000fe20003f05000 */
[----:B------:R-:W-:Y:S01]  /*aa90*/  ULDC UR4, c[0x0][0x608] ;  /* 0x0001820000047ab9 */ /* 0x000fe20000000800 */
[----:B------:R-:W-:Y:S01]  /*aaa0*/  BSSY B0, `(.L_x_58) ;  /* 0x0000039000007945 */ /* 0x000fe20003800000 */
[----:B------:R-:W-:-:S04]  /*aab0*/  FMUL R8, R8, UR4 ;  /* 0x0000000408087c20 */ /* 0x000fc80008400000 */
        /* <DEDUP_REMOVED lines=32> */
[----:B------:R-:W-:Y:S06]  /*acc0*/  @!P0 BRA `(.L_x_59) ;  /* 0x0000000000588947 */ /* 0x000fec0003800000 */
[----:B------:R-:W-:Y:S01]  /*acd0*/  VIADD R0, R7, 0x1800000 ;  /* 0x0180000007007836 */ /* 0x000fe20000000000 */
[----:B------:R-:W-:Y:S04]  /*ace0*/  BSSY B1, `(.L_x_60) ;  /* 0x000000d000017945 */ /* 0x000fe80003800000 */
[----:B------:R-:W-:-:S04]  /*acf0*/  LOP3.LUT R0, R0, 0x7f800000, RZ, 0xc0, !PT ;  /* 0x7f80000000007812 */ /* 0x000fc800078ec0ff */
[----:B------:R-:W-:-:S13]  /*ad00*/  ISETP.GT.U32.AND P0, PT, R0, 0x1ffffff, PT ;  /* 0x01ffffff0000780c */ /* 0x000fda0003f04070 */
[----:B------:R-:W-:Y:S05]  /*ad10*/  @P0 BRA `(.L_x_61) ;  /* 0x0000000000140947 */ /* 0x000fea0003800000 */
[----:B------:R-:W-:Y:S02]  /*ad20*/  MOV R3, R7 ;  /* 0x0000000700037202 */ /* 0x000fe40000000f00 */
[----:B------:R-:W-:-:S07]  /*ad30*/  MOV R12, 0xad50 ;  /* 0x0000ad50000c7802 */ /* 0x000fce0000000f00 */
[----:B------:R-:W-:Y:S05]  /*ad40*/  CALL.REL.NOINC `($__internal_0_$__cuda_sm20_rcp_rn_f32_slowpath) ;  /* 0x0000003800547944 */ /* 0x000fea0003c00000 */
[----:B------:R-:W-:Y:S01]  /*ad50*/  MOV R10, R4 ;  /* 0x00000004000a7202 */ /* 0x000fe20000000f00 */
[----:B------:R-:W-:Y:S06]  /*ad60*/  BRA `(.L_x_62) ;  /* 0x0000000000107947 */ /* 0x000fec0003800000 */
.L_x_61:
[----:B------:R-:W1:Y:S02]  /*ad70*/  MUFU.RCP R10, R7 ;  /* 0x00000007000a7308 */ /* 0x000e640000001000 */
[----:B-1----:R-:W-:-:S04]  /*ad80*/  FFMA R0, R7, R10, -1 ;  /* 0xbf80000007007423 */ /* 0x002fc8000000000a */
[----:B------:R-:W-:-:S04]  /*ad90*/  FADD.FTZ R3, -R0, -RZ ;  /* 0x800000ff00037221 */ /* 0x000fc80000010100 */
[----:B------:R-:W-:-:S07]  /*ada0*/  FFMA R10, R10, R3, R10 ;  /* 0x000000030a0a7223 */ /* 0x000fce000000000a */
.L_x_62:
[----:B------:R-:W-:Y:S05]  /*adb0*/  BSYNC B1 ;  /* 0x0000000000017941 */ /* 0x000fea0003800000 */
.L_x_60:
[----:B------:R-:W-:Y:S01]  /*adc0*/  FSETP.GEU.AND P0, PT, |R7|, 1.175494350822287508e-38, PT ;  /* 0x008000000700780b */ /* 0x000fe20003f0e200 */
[----:B------:R-:W-:-:S12]  /*add0*/  ULDC UR4, c[0x0][0x600] ;  /* 0x0001800000047ab9 */ /* 0x000fd80000000800 */
[----:B------:R-:W-:-:S04]  /*ade0*/  @!P0 FMUL R7, R7, 16777216 ;  /* 0x4b80000007078820 */ /* 0x000fc80000400000 */
[----:B------:R-:W1:Y:S02]  /*adf0*/  MUFU.LG2 R0, R7 ;  /* 0x0000000700007308 */ /* 0x000e640000000c00 */
[----:B-1----:R-:W-:-:S04]  /*ae00*/  @!P0 FADD R0, R0, -24 ;  /* 0xc1c0000000008421 */ /* 0x002fc80000000000 */
[----:B------:R-:W-:-:S04]  /*ae10*/  FMUL R11, R0, 0.69314718246459960938 ;  /* 0x3f317218000b7820 */ /* 0x000fc80000400000 */
[----:B------:R-:W-:-:S07]  /*ae20*/  FFMA R11, R6, UR4, R11 ;  /* 0x00000004060b7c23 */ /* 0x000fce000800000b */
.L_x_59:
[----:B------:R-:W-:Y:S05]  /*ae30*/  BSYNC B0 ;  /* 0x0000000000007941 */ /* 0x000fea0003800000 */
.L_x_58:
[----:B------:R-:W-:Y:S01]  /*ae40*/  SHF.L.U32 R0, R22, 0x1f, RZ ;  /* 0x0000001f16007819 */ /* 0x000fe200000006ff */
[----:B------:R-:W-:Y:S01]  /*ae50*/  UISETP.NE.AND UP0, UPT, UR46, 0x1, UPT ;  /* 0x000000012e00788c */ /* 0x000fe2000bf05270 */
[----:B------:R-:W-:Y:S01]  /*ae60*/  LOP3.LUT P0, RZ, R2, 0x3, RZ, 0xc0, !PT ;  /* 0x0000000302ff7812 */ /* 0x000fe2000780c0ff */
[----:B------:R-:W-:Y:S01]  /*ae70*/  UISETP.NE.AND UP1, UPT, UR46, 0x2, UPT ;  /* 0x000000022e00788c */ /* 0x000fe2000bf25270 */
[----:B------:R-:W1:Y:S01]  /*ae80*/  SYNCS.PHASECHK.TRANS64.TRYWAIT P1, [UR48+0x8], R0 ;  /* 0x00000800ff0075a7 */ /* 0x000e620008020170 */
[----:B------:R-:W-:Y:S02]  /*ae90*/  ULDC UR4, c[0x0][0x608] ;  /* 0x0001820000047ab9 */ /* 0x000fe40000000800 */
[----:B------:R-:W-:-:S05]  /*aea0*/  FMUL R10, R10, UR4 ;  /* 0x000000040a0a7c20 */ /* 0x000fca0008400000 */
[----:B------:R-:W-:Y:S02]  /*aeb0*/  @!UP0 ULOP3.LUT UP2, URZ, UR42, 0x2, URZ, 0xc0, !UPT ;  /* 0x000000022a3f8892 */ /* 0x000fe4000f84c03f */
[----:B------:R-:W-:Y:S02]  /*aec0*/  @!UP0 ULOP3.LUT UR42, UR42, 0x1, URZ, 0xc0, !UPT ;  /* 0x000000012a2a8892 */ /* 0x000fe4000f8ec03f */
[----:B------:R-:W-:Y:S02]  /*aed0*/  @!UP0 USEL UR5, URZ, 0x1, UP2 ;  /* 0x000000013f058887 */ /* 0x000fe40009000000 */
[----:B------:R-:W-:Y:S02]  /*aee0*/  @!UP1 UIADD3 UR6, UR42, 0x1, URZ ;  /* 0x000000012a069890 */ /* 0x000fe4000fffe03f */
[----:B------:R-:W-:Y:S02]  /*aef0*/  @!UP0 ULOP3.LUT UR37, UR37, UR5, URZ, 0x3c, !UPT ;  /* 0x0000000525258292 */ /* 0x000fe4000f8e3c3f */
[----:B------:R-:W-:-:S02]  /*af00*/  @!UP1 UISETP.GT.U32.AND UP2, UPT, UR6, 0x1, UPT ;  /* 0x000000010600988c */ /* 0x000fc4000bf44070 */
[----:B------:R-:W-:Y:S02]  /*af10*/  @!UP1 ULOP3.LUT UR42, UR42, 0x1, URZ, 0xc, !UPT ;  /* 0x000000012a2a9892 */ /* 0x000fe4000f8e0c3f */
[----:B------:R-:W-:-:S04]  /*af20*/  @!UP1 USEL UR5, URZ, 0x1, !UP2 ;  /* 0x000000013f059887 */ /* 0x000fc8000d000000 */
[----:B------:R-:W-:Y:S01]  /*af30*/  @!UP1 ULOP3.LUT UR37, UR37, UR5, URZ, 0x3c, !UPT ;  /* 0x0000000525259292 */ /* 0x000fe2000f8e3c3f */
[----:B-1----:R-:W-:Y:S11]  /*af40*/  @!P1 BRA `(.L_x_63) ;  /* 0x0000003000dc9947 */ /* 0x002ff60003800000 */
.L_x_132:
[----:B------:R-:W-:Y:S04]  /*af50*/  BSSY B0, `(.L_x_64) ;  /* 0x000001b000007945 */ /* 0x000fe80003800000 */
[----:B------:R-:W-:Y:S05]  /*af60*/  @P0 BRA `(.L_x_65) ;  /* 0x0000000000640947 */ /* 0x000fea0003800000 */
[----:B------:R-:W2:Y:S01]  /*af70*/  LDC.64 R6, c[0x0][0x688] ;  /* 0x0001a200ff067b82 */ /* 0x000ea20000000a00 */
[----:B-1----:R-:W-:Y:S01]  /*af80*/  LOP3.LUT R0, R2, 0x60, RZ, 0xc0, !PT ;  /* 0x0000006002007812 */ /* 0x002fe200078ec0ff */
[----:B------:R-:W-:Y:S01]  /*af90*/  UIADD3 UR4, -UR40, URZ, URZ ;  /* 0x0000003f28047290 */ /* 0x000fe2000fffe13f */
[----:B------:R-:W-:Y:S01]  /*afa0*/  SHF.R.U32.HI R4, RZ, 0x2, R2 ;  /* 0x00000002ff047819 */ /* 0x000fe20000011602 */
[----:B------:R-:W-:Y:S01]  /*afb0*/  ULDC UR5, c[0x0][0xa10] ;  /* 0x0002840000057ab9 */ /* 0x000fe20000000800 */
[----:B------:R-:W-:Y:S01]  /*afc0*/  SHF.R.U32.HI R0, RZ, 0x5, R0 ;  /* 0x00000005ff007819 */ /* 0x000fe20000011600 */
[----:B------:R-:W-:Y:S01]  /*afd0*/  UIMAD UR4, UR5, UR4, UR39 ;  /* 0x00000004050472a4 */ /* 0x000fe2000f8e0227 */
[----:B------:R-:W-:Y:S01]  /*afe0*/  LOP3.LUT R4, R4, 0x7, RZ, 0xc0, !PT ;  /* 0x0000000704047812 */ /* 0x000fe200078ec0ff */
[----:B------:R-:W-:Y:S01]  /*aff0*/  IMAD.SHL.U32 R3, R18, 0x40, RZ ;  /* 0x0000004012037824 */ /* 0x000fe200078e00ff */
[----:B------:R-:W-:-:S04]  /*b000*/  SHF.L.U32 R5, R0, 0x4, RZ ;  /* 0x0000000400057819 */ /* 0x000fc800000006ff */
[----:B------:R-:W-:-:S04]  /*b010*/  LOP3.LUT R4, R5, 0xfffffff0, R4, 0xe2, !PT ;  /* 0xfffffff005047812 */ /* 0x000fc800078ee204 */
[----:B------:R-:W-:Y:S01]  /*b020*/  IADD3 R5, R3, R4, RZ ;  /* 0x0000000403057210 */ /* 0x000fe20007ffe0ff */
[----:B--2---:R-:W-:Y:S01]  /*b030*/  IMAD R0, R6, UR4, R3 ;  /* 0x0000000406007c24 */ /* 0x004fe2000f8e0203 */
[----:B------:R-:W-:-:S03]  /*b040*/  ULDC UR4, c[0x0][0x288] ;  /* 0x0000a20000047ab9 */ /* 0x000fc60000000800 */
[C---:B------:R-:W-:Y:S01]  /*b050*/  VIADD R6, R5.reuse, 0x8 ;  /* 0x0000000805067836 */ /* 0x040fe20000000000 */
[----:B------:R-:W-:Y:S01]  /*b060*/  ISETP.GE.U32.AND P0, PT, R5, UR4, PT ;  /* 0x0000000405007c0c */ /* 0x000fe2000bf06070 */
[----:B------:R-:W-:-:S03]  /*b070*/  IMAD R3, R7, UR36, R0 ;  /* 0x0000002407037c24 */ /* 0x000fc6000f8e0200 */
[----:B------:R-:W-:Y:S01]  /*b080*/  ISETP.GE.U32.AND P1, PT, R6, UR4, PT ;  /* 0x0000000406007c0c */ /* 0x000fe2000bf26070 */
[----:B------:R-:W-:Y:S01]  /*b090*/  ULDC.64 UR4, c[0x0][0x680] ;  /* 0x0001a00000047ab9 */ /* 0x000fe20000000a00 */
[----:B------:R-:W-:-:S04]  /*b0a0*/  IADD3 R0, P2, R4, R3, RZ ;  /* 0x0000000304007210 */ /* 0x000fc80007f5e0ff */
[----:B------:R-:W-:Y:S02]  /*b0b0*/  LEA.HI.X.SX32 R3, R3, RZ, 0x1, P2 ;  /* 0x000000ff03037211 */ /* 0x000fe400010f0eff */
[----:B------:R-:W-:-:S04]  /*b0c0*/  LEA R4, P2, R0, UR4, 0x2 ;  /* 0x0000000400047c11 */ /* 0x000fc8000f8410ff */
[----:B------:R-:W-:-:S05]  /*b0d0*/  LEA.HI.X R5, R0, UR5, R3, 0x2, P2 ;  /* 0x0000000500057c11 */ /* 0x000fca00090f1403 */
[----:B------:R2:W-:Y:S04]  /*b0e0*/  @!P0 STG.E desc[UR54][R4.64], R13 ;  /* 0x0000000d04008986 */ /* 0x0005e8000c101936 */
[----:B------:R2:W-:Y:S02]  /*b0f0*/  @!P1 STG.E desc[UR54][R4.64+0x20], R11 ;  /* 0x0000200b04009986 */ /* 0x0005e4000c101936 */
.L_x_65:
[----:B------:R-:W-:Y:S05]  /*b100*/  BSYNC B0 ;  /* 0x0000000000007941 */ /* 0x000fea0003800000 */
.L_x_64:
[----:B------:R-:W-:Y:S01]  /*b110*/  ULDC.64 UR4, c[0x0][0x730] ;  /* 0x0001cc0000047ab9 */ /* 0x000fe20000000a00 */
[-C--:B------:R-:W-:Y:S01]  /*b120*/  FMUL R90, R90, R10.reuse ;  /* 0x0000000a5a5a7220 */ /* 0x080fe20000400000 */
[----:B------:R-:W-:Y:S01]  /*b130*/  ISETP.NE.U32.AND P0, PT, RZ, UR4, PT ;  /* 0x00000004ff007c0c */ /* 0x000fe2000bf05070 */
[-C--:B------:R-:W-:Y:S01]  /*b140*/  FMUL R91, R91, R10.reuse ;  /* 0x0000000a5b5b7220 */ /* 0x080fe20000400000 */
[-C--:B------:R-:W-:Y:S01]  /*b150*/  FMUL R94, R94, R10.reuse ;  /* 0x0000000a5e5e7220 */ /* 0x080fe20000400000 */
[-C--:B------:R-:W-:Y:S01]  /*b160*/  FMUL R95, R95, R10.reuse ;  /* 0x0000000a5f5f7220 */ /* 0x080fe20000400000 */
[----:B------:R-:W-:Y:S01]  /*b170*/  ISETP.NE.AND.EX P0, PT, RZ, UR5, PT, P0 ;  /* 0x00000005ff007c0c */ /* 0x000fe2000bf05300 */
        /* <DEDUP_REMOVED lines=28> */
[----:B------:R-:W-:Y:S06]  /*b340*/  @P0 BRA `(.L_x_66) ;  /* 0x0000000000240947 */ /* 0x000fec0003800000 */
[----:B------:R-:W-:Y:S02]  /*b350*/  ULDC.64 UR4, c[0x0][0x728] ;  /* 0x0001ca0000047ab9 */ /* 0x000fe40000000a00 */
[----:B------:R-:W-:-:S04]  /*b360*/  ISETP.NE.U32.AND P0, PT, RZ, UR4, PT ;  /* 0x00000004ff007c0c */ /* 0x000fc8000bf05070 */
[----:B------:R-:W-:-:S13]  /*b370*/  ISETP.NE.AND.EX P0, PT, RZ, UR5, PT, P0 ;  /* 0x00000005ff007c0c */ /* 0x000fda000bf05300 */
[----:B------:R-:W-:Y:S05]  /*b380*/  @!P0 BRA `(.L_x_67) ;  /* 0x00000000000c8947 */ /* 0x000fea0003800000 */
[----:B--2---:R-:W2:Y:S02]  /*b390*/  LDC.64 R4, c[0x0][0x728] ;  /* 0x0001ca00ff047b82 */ /* 0x004ea40000000a00 */
[----:B--2---:R3:W5:Y:S01]  /*b3a0*/  LDG.E R16, desc[UR54][R4.64] ;  /* 0x0000003604107981 */ /* 0x004762000c1e1900 */
[----:B------:R-:W-:Y:S05]  /*b3b0*/  BRA `(.L_x_66) ;  /* 0x0000000000087947 */ /* 0x000fea0003800000 */
.L_x_67:
[----:B------:R-:W-:Y:S02]  /*b3c0*/  ULDC UR4, c[0x0][0x720] ;  /* 0x0001c80000047ab9 */ /* 0x000fe40000000800 */
[----:B------:R-:W-:-:S07]  /*b3d0*/  MOV R16, UR4 ;  /* 0x0000000400107c02 */ /* 0x000fce0008000f00 */
.L_x_66:
[----:B-1----:R-:W-:-:S04]  /*b3e0*/  MOV R0, RZ ;  /* 0x000000ff00007202 */ /* 0x002fc80000000f00 */
[----:B------:R-:W-:-:S13]  /*b3f0*/  LOP3.LUT P0, RZ, R0, 0x1bf, RZ, 0xc0, !PT ;  /* 0x000001bf00ff7812 */ /* 0x000fda000780c0ff */
[----:B------:R-:W-:Y:S05]  /*b400*/  @!P0 BRA `(.L_x_68) ;  /* 0x0000000000408947 */ /* 0x000fea0003800000 */
[----:B------:R-:W-:Y:S01]  /*b410*/  MOV R0, 0x0 ;  /* 0x0000000000007802 */ /* 0x000fe20000000f00 */
[----:B------:R-:W-:Y:S01]  /*b420*/  ULDC.64 UR4, c[0x4][0x70] ;  /* 0x01001c0000047ab9 */ /* 0x000fe20000000a00 */
[----:B------:R-:W-:Y:S01]  /*b430*/  ULDC.64 UR6, c[0x4][0x8] ;  /* 0x0100020000067ab9 */ /* 0x000fe20000000a00 */
[----:B--23--:R-:W-:Y:S01]  /*b440*/  MOV R4, UR4 ;  /* 0x0000000400047c02 */ /* 0x00cfe20008000f00 */
[----:B------:R1:W2:Y:S01]  /*b450*/  LDC.64 R14, c[0x4][R0] ;  /* 0x01000000000e7b82 */ /* 0x0002a20000000a00 */
[----:B------:R-:W-:Y:S01]  /*b460*/  IMAD.U32 R5, RZ, RZ, UR5 ;  /* 0x00000005ff057e24 */ /* 0x000fe2000f8e00ff */
[----:B------:R-:W-:Y:S01]  /*b470*/  ULDC.64 UR4, c[0x4][0x78] ;  /* 0x01001e0000047ab9 */ /* 0x000fe20000000a00 */
[----:B------:R-:W-:Y:S01]  /*b480*/  IMAD.U32 R10, RZ, RZ, UR6 ;  /* 0x00000006ff0a7e24 */ /* 0x000fe2000f8e00ff */
[----:B------:R-:W-:Y:S01]  /*b490*/  MOV R6, UR4 ;  /* 0x0000000400067c02 */ /* 0x000fe20008000f00 */
[----:B------:R-:W-:Y:S01]  /*b4a0*/  IMAD.MOV.U32 R12, RZ, RZ, 0x1 ;  /* 0x00000001ff0c7424 */ /* 0x000fe200078e00ff */
[----:B------:R-:W-:-:S02]  /*b4b0*/  MOV R7, UR5 ;  /* 0x0000000500077c02 */ /* 0x000fc40008000f00 */
[----:B------:R-:W-:Y:S02]  /*b4c0*/  MOV R11, UR7 ;  /* 0x00000007000b7c02 */ /* 0x000fe40008000f00 */
[----:B------:R-:W-:Y:S02]  /*b4d0*/  MOV R8, 0x70 ;  /* 0x0000007000087802 */ /* 0x000fe40000000f00 */
[----:B-1----:R-:W-:-:S07]  /*b4e0*/  MOV R13, RZ ;  /* 0x000000ff000d7202 */ /* 0x002fce0000000f00 */
[----:B------:R-:W-:-:S07]  /*b4f0*/  LEPC R20, `(.L_x_68) ;  /* 0x000000001014794e */ /* 0x000fce0000000000 */
[----:B--2--5:R-:W-:Y:S05]  /*b500*/  CALL.ABS.NOINC R14 ;  /* 0x000000000e007343 */ /* 0x024fea0003c00000 */
.L_x_68:
[----:B------:R-:W-:Y:S01]  /*b510*/  MOV R24, UR41 ;  /* 0x0000002900187c02 */ /* 0x000fe20008000f00 */
[----:B------:R-:W-:-:S04]  /*b520*/  IMAD.U32 R3, RZ, RZ, UR46 ;  /* 0x0000002eff037e24 */ /* 0x000fc8000f8e00ff */
[----:B------:R-:W-:-:S05]  /*b530*/  IMAD R24, R3, 0x2200, R24 ;  /* 0x0000220003187824 */ /* 0x000fca00078e0218 */
[----:B------:R-:W-:-:S04]  /*b540*/  IADD3 R25, R24, 0x2de00, RZ ;  /* 0x0002de0018197810 */ /* 0x000fc80007ffe0ff */
        /* <DEDUP_REMOVED lines=9> */
[----:B------:R-:W-:Y:S01]  /*b5e0*/  MOV R6, UR6 ;  /* 0x0000000600067c02 */ /* 0x000fe20008000f00 */
[----:B------:R-:W-:Y:S01]  /*b5f0*/  IMAD.U32 R10, RZ, RZ, UR4 ;  /* 0x00000004ff0a7e24 */ /* 0x000fe2000f8e00ff */
[----:B------:R-:W-:Y:S01]  /*b600*/  MOV R7, UR7 ;  /* 0x0000000700077c02 */ /* 0x000fe20008000f00 */
[----:B------:R-:W-:Y:S01]  /*b610*/  IMAD.MOV.U32 R12, RZ, RZ, 0x1 ;  /* 0x00000001ff0c7424 */ /* 0x000fe200078e00ff */
[----:B------:R-:W-:-:S02]  /*b620*/  MOV R11, UR5 ;  /* 0x00000005000b7c02 */ /* 0x000fc40008000f00 */
[----:B------:R-:W-:Y:S02]  /*b630*/  MOV R8, 0x70 ;  /* 0x0000007000087802 */ /* 0x000fe40000000f00 */
[----:B-1----:R-:W-:-:S07]  /*b640*/  MOV R13, RZ ;  /* 0x000000ff000d7202 */ /* 0x002fce0000000f00 */
[----:B------:R-:W-:-:S07]  /*b650*/  LEPC R20, `(.L_x_69) ;  /* 0x000000001014794e */ /* 0x000fce0000000000 */
[----:B--2--5:R-:W-:Y:S05]  /*b660*/  CALL.ABS.NOINC R14 ;  /* 0x000000000e007343 */ /* 0x024fea0003c00000 */
.L_x_69:
[C---:B------:R-:W-:Y:S01]  /*b670*/  SHF.L.U32 R0, R2.reuse, 0x4, RZ ;  /* 0x0000000402007819 */ /* 0x040fe200000006ff */
[----:B------:R-:W-:Y:S01]  /*b680*/  IMAD.SHL.U32 R3, R2, 0x20, RZ ;  /* 0x0000002002037824 */ /* 0x000fe200078e00ff */
[----:B------:R-:W-:Y:S01]  /*b690*/  ULDC.64 UR4, c[0x0][0x730] ;  /* 0x0001cc0000047ab9 */ /* 0x000fe20000000a00 */
[----:B--23--:R-:W-:Y:S02]  /*b6a0*/  SHF.R.U32.HI R5, RZ, 0x1, R2 ;  /* 0x00000001ff057819 */ /* 0x00cfe40000011602 */
[----:B------:R-:W-:Y:S02]  /*b6b0*/  LOP3.LUT R0, R0, 0x600, RZ, 0xc0, !PT ;  /* 0x0000060000007812 */ /* 0x000fe400078ec0ff */
[----:B------:R-:W-:Y:S02]  /*b6c0*/  LOP3.LUT R4, R3, 0xc0, RZ, 0xc0, !PT ;  /* 0x000000c003047812 */ /* 0x000fe400078ec0ff */
[--C-:B------:R-:W-:Y:S02]  /*b6d0*/  LOP3.LUT R0, R0, 0x20, R3.reuse, 0xf8, !PT ;  /* 0x0000002000007812 */ /* 0x100fe400078ef803 */
[----:B------:R-:W-:Y:S01]  /*b6e0*/  ISETP.NE.U32.AND P0, PT, RZ, UR4, PT ;  /* 0x00000004ff007c0c */ /* 0x000fe2000bf05070 */
[----:B------:R-:W-:Y:S01]  /*b6f0*/  ULDC UR4, c[0x0][0x720] ;  /* 0x0001c80000047ab9 */ /* 0x000fe20000000800 */
[----:B------:R-:W-:-:S02]  /*b700*/  LOP3.LUT R3, R0, 0x100, R3, 0xf8, !PT ;  /* 0x0000010000037812 */ /* 0x000fc400078ef803 */
[----:B------:R-:W-:Y:S02]  /*b710*/  LOP3.LUT R0, R2, 0x7f, RZ, 0xc0, !PT ;  /* 0x0000007f02007812 */ /* 0x000fe400078ec0ff */
[----:B------:R-:W-:Y:S02]  /*b720*/  ISETP.NE.AND.EX P0, PT, RZ, UR5, PT, P0 ;  /* 0x00000005ff007c0c */ /* 0x000fe4000bf05300 */
[----:B------:R-:W-:Y:S02]  /*b730*/  IADD3 R0, R0, 0x1f, RZ ;  /* 0x0000001f00007810 */ /* 0x000fe40007ffe0ff */
[----:B------:R-:W-:Y:S02]  /*b740*/  LOP3.LUT R4, R4, 0x8, R5, 0xf8, !PT ;  /* 0x0000000804047812 */ /* 0x000fe400078ef805 */
[----:B------:R-:W-:Y:S02]  /*b750*/  SHF.L.U32 R5, R2, 0x2, RZ ;  /* 0x0000000202057819 */ /* 0x000fe400000006ff */
[----:B-----5:R-:W-:-:S02]  /*b760*/  FSEL R45, R16, UR4, !P0 ;  /* 0x00000004102d7c08 */ /* 0x020fc4000c000000 */
[----:B------:R-:W-:Y:S02]  /*b770*/  ISETP.GT.U32.AND P1, PT, R0, 0x3e, PT ;  /* 0x0000003e0000780c */ /* 0x000fe40003f24070 */
[----:B------:R-:W-:Y:S01]  /*b780*/  LOP3.LUT R4, R4, 0x18, R5, 0x78, !PT ;  /* 0x0000001804047812 */ /* 0x000fe200078e7805 */
[-C--:B------:R-:W-:Y:S01]  /*b790*/  FMUL R5, R90, R45.reuse ;  /* 0x0000002d5a057220 */ /* 0x080fe20000400000 */
[-C--:B------:R-:W-:Y:S01]  /*b7a0*/  FMUL R0, R91, R45.reuse ;  /* 0x0000002d5b007220 */ /* 0x080fe20000400000 */
[-C--:B------:R-:W-:Y:S01]  /*b7b0*/  FMUL R7, R94, R45.reuse ;  /* 0x0000002d5e077220 */ /* 0x080fe20000400000 */
[----:B------:R-:W-:Y:S01]  /*b7c0*/  LOP3.LUT R3, R3, R4, RZ, 0xfc, !PT ;  /* 0x0000000403037212 */ /* 0x000fe200078efcff */
        /* <DEDUP_REMOVED lines=14> */
[----:B------:R-:W-:Y:S01]  /*b8b0*/  IMAD.MOV.U32 R0, RZ, RZ, 0x20 ;  /* 0x00000020ff007424 */ /* 0x000fe200078e00ff */
[----:B------:R-:W-:Y:S01]  /*b8c0*/  LOP3.LUT P0, RZ, R2, 0x4, RZ, 0xc0, !PT ;  /* 0x0000000402ff7812 */ /* 0x000fe2000780c0ff */
        /* <DEDUP_REMOVED lines=55> */
[----:B------:R-:W-:Y:S02]  /*bc40*/  SEL R0, R0, 0xffffffe0, !P0 ;  /* 0xffffffe000007807 */ /* 0x000fe40004000000 */
[C---:B------:R-:W-:Y:S02]  /*bc50*/  LEA R25, R3.reuse, R25, 0x1 ;  /* 0x0000001903197211 */ /* 0x040fe400078e08ff */
[----:B------:R-:W-:Y:S01]  /*bc60*/  LEA R45, R3, R24, 0x1 ;  /* 0x00000018032d7211 */ /* 0x000fe200078e08ff */
[----:B------:R-:W-:Y:S06]  /*bc70*/  @P1 BRA `(.L_x_70) ;  /* 0x0000000000041947 */ /* 0x000fec0003800000 */
[----:B------:R-:W-:-:S04]  /*bc80*/  DEPBAR.LE SB0, 0x1 ;  /* 0x000080400000791a */ /* 0x000fc80000000000 */
.L_x_70:
[----:B------:R-:W-:Y:S05]  /*bc90*/  WARPSYNC.ALL ;  /* 0x0000000000007948 */ /* 0x000fea0003800000 */
[----:B------:R-:W-:Y:S01]  /*bca0*/  BAR.SYNC.DEFER_BLOCKING 0x1, 0x80 ;  /* 0x0042000000007b1d */ /* 0x000fe20000010000 */
[----:B------:R-:W-:Y:S01]  /*bcb0*/  IMAD.IADD R3, R25, 0x1, R0 ;  /* 0x0000000119037824 */ /* 0x000fe200078e0200 */
[----:B------:R-:W-:Y:S02]  /*bcc0*/  F2FP.F16.F32.PACK_AB R13, R13, R14 ;  /* 0x0000000e0d0d723e */ /* 0x000fe400000000ff */
[----:B------:R-:W-:Y:S02]  /*bcd0*/  F2FP.F16.F32.PACK_AB R112, R113, R112 ;  /* 0x000000707170723e */ /* 0x000fe400000000ff */
[----:B------:R-:W-:Y:S01]  /*bce0*/  BSSY B0, `(.L_x_71) ;  /* 0x000001f000007945 */ /* 0x000fe20003800000 */
[----:B------:R-:W-:-:S02]  /*bcf0*/  F2FP.F16.F32.PACK_AB R12, R105, R104 ;  /* 0x00000068690c723e */ /* 0x000fc400000000ff */
[----:B------:R-:W-:Y:S02]  /*bd00*/  F2FP.F16.F32.PACK_AB R14, R109, R108 ;  /* 0x0000006c6d0e723e */ /* 0x000fe400000000ff */
[----:B------:R-:W-:Y:S02]  /*bd10*/  F2FP.F16.F32.PACK_AB R15, R15, R20 ;  /* 0x000000140f0f723e */ /* 0x000fe400000000ff */
[----:B------:R-:W-:Y:S02]  /*bd20*/  F2FP.F16.F32.PACK_AB R113, R21, R26 ;  /* 0x0000001a1571723e */ /* 0x000fe400000000ff */
[----:B------:R-:W-:Y:S02]  /*bd30*/  F2FP.F16.F32.PACK_AB R114, R117, R116 ;  /* 0x000000747572723e */ /* 0x000fe400000000ff */
[----:B------:R-:W-:Y:S02]  /*bd40*/  F2FP.F16.F32.PACK_AB R115, R27, R28 ;  /* 0x0000001c1b73723e */ /* 0x000fe400000000ff */
[----:B------:R-:W-:Y:S01]  /*bd50*/  IADD3 R0, R0, 0x1000, R25 ;  /* 0x0000100000007810 */ /* 0x000fe20007ffe019 */
[----:B------:R1:W-:Y:S04]  /*bd60*/  STSM.16.M88.4 [R45+0x2de00], R4 ;  /* 0x02de00042d007844 */ /* 0x0003e80000000200 */
[----:B------:R1:W-:Y:S01]  /*bd70*/  STSM.16.M88.4 [R3], R8 ;  /* 0x0000000803007844 */ /* 0x0003e20000000200 */
[----:B------:R-:W-:Y:S01]  /*bd80*/  @!PT LDS RZ, [RZ] ;  /* 0x00000000fffff984 */ /* 0x000fe20000000800 */
[----:B------:R-:W-:Y:S01]  /*bd90*/  @!PT LDS RZ, [RZ] ;  /* 0x00000000fffff984 */ /* 0x000fe20000000800 */
[----:B------:R-:W-:Y:S01]  /*bda0*/  @!PT LDS RZ, [RZ] ;  /* 0x00000000fffff984 */ /* 0x000fe20000000800 */
[----:B------:R-:W-:Y:S01]  /*bdb0*/  @!PT LDS RZ, [RZ] ;  /* 0x00000000fffff984 */ /* 0x000fe20000000800 */
[----:B------:R2:W-:Y:S06]  /*bdc0*/  MEMBAR.ALL.CTA ;  /* 0x0000000000007992 */ /* 0x0005ec0000008000 */
[----:B--2---:R-:W2:Y:S02]  /*bdd0*/  FENCE.VIEW.ASYNC.S ;  /* 0x00000000000073c6 */ /* 0x004ea40000000000 */
[----:B--2---:R-:W-:Y:S06]  /*bde0*/  BAR.SYNC.DEFER_BLOCKING 0x1, 0x80 ;  /* 0x0042000000007b1d */ /* 0x004fec0000010000 */
[----:B------:R-:W-:Y:S05]  /*bdf0*/  @P1 BRA `(.L_x_72) ;  /* 0x0000000000341947 */ /* 0x000fea0003800000 */
[----:B------:R-:W-:Y:S01]  /*be00*/  R2UR UR34, R18 ;  /* 0x00000000122272ca */ /* 0x000fe200000e0000 */
[----:B------:R-:W-:Y:S01]  /*be10*/  UIADD3 UR35, -UR40, URZ, URZ ;  /* 0x0000003f28237290 */ /* 0x000fe2000fffe13f */
[----:B------:R-:W-:Y:S01]  /*be20*/  R2UR UR32, R24 ;  /* 0x00000000182072ca */ /* 0x000fe200000e0000 */
[----:B------:R-:W-:Y:S01]  /*be30*/  UIADD3 UR6, UP0, UR52, 0x670, URZ ;  /* 0x0000067034067890 */ /* 0x000fe2000ff1e03f */
[----:B------:R-:W-:Y:S01]  /*be40*/  ULDC UR4, c[0x0][0xa10] ;  /* 0x0002840000047ab9 */ /* 0x000fe20000000800 */
[----:B------:R-:W-:Y:S01]  /*be50*/  UMOV UR33, URZ ;  /* 0x0000003f00217c82 */ /* 0x000fe20008000000 */
[----:B------:R-:W-:Y:S02]  /*be60*/  UIMAD UR35, UR4, UR35, UR39 ;  /* 0x00000023042372a4 */ /* 0x000fe4000f8e0227 */
[----:B------:R-:W-:-:S05]  /*be70*/  UIADD3.X UR7, URZ, UR53, URZ, UP0, !UPT ;  /* 0x000000353f077290 */ /* 0x000fca00087fe43f */
[----:B------:R-:W-:Y:S02]  /*be80*/  USHF.L.U32 UR34, UR34, 0x6, URZ ;  /* 0x0000000622227899 */ /* 0x000fe4000800063f */
[----:B------:R-:W-:-:S09]  /*be90*/  UIADD3 UR32, UR32, 0x2de00, URZ ;  /* 0x0002de0020207890 */ /* 0x000fd2000fffe03f */
[----:B------:R2:W-:Y:S01]  /*bea0*/  UTMASTG.4D [UR32], [UR6] ;  /* 0x00000020060073b5 */ /* 0x0005e20008018000 */
[----:B------:R0:W-:Y:S01]  /*beb0*/  UTMACMDFLUSH ;  /* 0x00000000000079b7 */ /* 0x0001e20000000000 */
[----:B--2---:R-:W-:-:S04]  /*bec0*/  DEPBAR.LE SB0, 0x1 ;  /* 0x000080400000791a */ /* 0x004fc80000000000 */
.L_x_72:
[----:B------:R-:W-:Y:S05]  /*bed0*/  BSYNC B0 ;  /* 0x0000000000007941 */ /* 0x000fea0003800000 */
.L_x_71:
[----:B------:R-:W-:Y:S01]  /*bee0*/  BAR.SYNC.DEFER_BLOCKING 0x1, 0x80 ;  /* 0x0042000000007b1d */ /* 0x000fe20000010000 */
[----:B------:R-:W-:Y:S02]  /*bef0*/  F2FP.F16.F32.PACK_AB R29, R29, R30 ;  /* 0x0000001e1d1d723e */ /* 0x000fe400000000ff */
[----:B------:R-:W-:Y:S02]  /*bf00*/  F2FP.F16.F32.PACK_AB R31, R31, R32 ;  /* 0x000000201f1f723e */ /* 0x000fe400000000ff */
[----:B------:R-:W-:Y:S01]  /*bf10*/  F2FP.F16.F32.PACK_AB R33, R33, R34 ;  /* 0x000000222121723e */ /* 0x000fe200000000ff */
[----:B------:R-:W-:Y:S01]  /*bf20*/  BSSY B0, `(.L_x_73) ;  /* 0x000001d000007945 */ /* 0x000fe20003800000 */
[----:B------:R-:W-:Y:S02]  /*bf30*/  F2FP.F16.F32.PACK_AB R28, R121, R120 ;  /* 0x00000078791c723e */ /* 0x000fe400000000ff */
[----:B------:R-:W-:Y:S02]  /*bf40*/  F2FP.F16.F32.PACK_AB R30, R125, R124 ;  /* 0x0000007c7d1e723e */ /* 0x000fe400000000ff */
[----:B------:R-:W-:-:S02]  /*bf50*/  F2FP.F16.F32.PACK_AB R32, R129, R128 ;  /* 0x000000808120723e */ /* 0x000fc400000000ff */
[----:B------:R-:W-:Y:S02]  /*bf60*/  F2FP.F16.F32.PACK_AB R34, R133, R132 ;  /* 0x000000848522723e */ /* 0x000fe400000000ff */
[----:B------:R-:W-:Y:S01]  /*bf70*/  F2FP.F16.F32.PACK_AB R35, R35, R36 ;  /* 0x000000242323723e */ /* 0x000fe200000000ff */
[----:B------:R2:W-:Y:S04]  /*bf80*/  STSM.16.M88.4 [R25+0x1000], R12 ;  /* 0x0010000c19007844 */ /* 0x0005e80000000200 */
[----:B------:R2:W-:Y:S01]  /*bf90*/  STSM.16.M88.4 [R0], R112 ;  /* 0x0000007000007844 */ /* 0x0005e20000000200 */
[----:B------:R-:W-:Y:S01]  /*bfa0*/  @!PT LDS RZ, [RZ] ;  /* 0x00000000fffff984 */ /* 0x000fe20000000800 */
[----:B------:R-:W-:Y:S01]  /*bfb0*/  @!PT LDS RZ, [RZ] ;  /* 0x00000000fffff984 */ /* 0x000fe20000000800 */
[----:B------:R-:W-:Y:S01]  /*bfc0*/  @!PT LDS RZ, [RZ] ;  /* 0x00000000fffff984 */ /* 0x000fe20000000800 */
[----:B------:R-:W-:Y:S01]  /*bfd0*/  @!PT LDS RZ, [RZ] ;  /* 0x00000000fffff984 */ /* 0x000fe20000000800 */
[----:B------:R3:W-:Y:S06]  /*bfe0*/  MEMBAR.ALL.CTA ;  /* 0x0000000000007992 */ /* 0x0007ec0000008000 */
[----:B---3--:R-:W3:Y:S02]  /*bff0*/  FENCE.VIEW.ASYNC.S ;  /* 0x00000000000073c6 */ /* 0x008ee40000000000 */
[----:B---3--:R-:W-:Y:S06]  /*c000*/  BAR.SYNC.DEFER_BLOCKING 0x1, 0x80 ;  /* 0x0042000000007b1d */ /* 0x008fec0000010000 */
[----:B------:R-:W-:Y:S05]  /*c010*/  @P1 BRA `(.L_x_74) ;  /* 0x0000000000341947 */ /* 0x000fea0003800000 */
[----:B------:R-:W-:Y:S01]  /*c020*/  R2UR UR34, R18 ;  /* 0x00000000122272ca */ /* 0x000fe200000e0000 */
[----:B------:R-:W-:Y:S01]  /*c030*/  UIADD3 UR35, -UR40, URZ, URZ ;  /* 0x0000003f28237290 */ /* 0x000fe2000fffe13f */
[----:B------:R-:W-:Y:S01]  /*c040*/  R2UR UR32, R24 ;  /* 0x00000000182072ca */ /* 0x000fe200000e0000 */
[----:B------:R-:W-:Y:S01]  /*c050*/  UIADD3 UR6, UP0, UR52, 0x670, URZ ;  /* 0x0000067034067890 */ /* 0x000fe2000ff1e03f */
[----:B------:R-:W-:Y:S01]  /*c060*/  ULDC UR4, c[0x0][0xa10] ;  /* 0x0002840000047ab9 */ /* 0x000fe20000000800 */
[----:B------:R-:W-:Y:S01]  /*c070*/  UMOV UR33, 0x20 ;  /* 0x0000002000217882 */ /* 0x000fe20000000000 */
[----:B------:R-:W-:Y:S02]  /*c080*/  UIMAD UR35, UR4, UR35, UR39 ;  /* 0x00000023042372a4 */ /* 0x000fe4000f8e0227 */
[----:B------:R-:W-:-:S05]  /*c090*/  UIADD3.X UR7, URZ, UR53, URZ, UP0, !UPT ;  /* 0x000000353f077290 */ /* 0x000fca00087fe43f */
[----:B------:R-:W-:Y:S02]  /*c0a0*/  USHF.L.U32 UR34, UR34, 0x6, URZ ;  /* 0x0000000622227899 */ /* 0x000fe4000800063f */
[----:B------:R-:W-:-:S09]  /*c0b0*/  UIADD3 UR32, UR32, 0x2ee00, URZ ;  /* 0x0002ee0020207890 */ /* 0x000fd2000fffe03f */
[----:B------:R3:W-:Y:S01]  /*c0c0*/  UTMASTG.4D [UR32], [UR6] ;  /* 0x00000020060073b5 */ /* 0x0007e20008018000 */
[----:B------:R0:W-:Y:S01]  /*c0d0*/  UTMACMDFLUSH ;  /* 0x00000000000079b7 */ /* 0x0001e20000000000 */
[----:B---3--:R-:W-:-:S04]  /*c0e0*/  DEPBAR.LE SB0, 0x1 ;  /* 0x000080400000791a */ /* 0x008fc80000000000 */
.L_x_74:
[----:B------:R-:W-:Y:S05]  /*c0f0*/  BSYNC B0 ;  /* 0x0000000000007941 */ /* 0x000fea0003800000 */
.L_x_73:
        /* <DEDUP_REMOVED lines=10> */
[----:B------:R3:W-:Y:S04]  /*c1a0*/  STSM.16.M88.4 [R25], R28 ;  /* 0x0000001c19007844 */ /* 0x0007e80000000200 */
[----:B------:R3:W-:Y:S01]  /*c1b0*/  STSM.16.M88.4 [R3], R32 ;  /* 0x0000002003007844 */ /* 0x0007e20000000200 */
[----:B------:R-:W-:Y:S01]  /*c1c0*/  @!PT LDS RZ, [RZ] ;  /* 0x00000000fffff984 */ /* 0x000fe20000000800 */
[----:B------:R-:W-:Y:S01]  /*c1d0*/  @!PT LDS RZ, [RZ] ;  /* 0x00000000fffff984 */ /* 0x000fe20000000800 */
[----:B------:R-:W-:Y:S01]  /*c1e0*/  @!PT LDS RZ, [RZ] ;  /* 0x00000000fffff984 */ /* 0x000fe20000000800 */
[----:B------:R-:W-:Y:S01]  /*c1f0*/  @!PT LDS RZ, [RZ] ;  /* 0x00000000fffff984 */ /* 0x000fe20000000800 */
[----:B------:R4:W-:Y:S06]  /*c200*/  MEMBAR.ALL.CTA ;  /* 0x0000000000007992 */ /* 0x0009ec0000008000 */
[----:B----4-:R-:W4:Y:S02]  /*c210*/  FENCE.VIEW.ASYNC.S ;  /* 0x00000000000073c6 */ /* 0x010f240000000000 */
[----:B----4-:R-:W-:Y:S06]  /*c220*/  BAR.SYNC.DEFER_BLOCKING 0x1, 0x80 ;  /* 0x0042000000007b1d */ /* 0x010fec0000010000 */
        /* <DEDUP_REMOVED lines=8> */
[----:B------:R-:W-:Y:S01]  /*c2b0*/  UIADD3.X UR7, URZ, UR53, URZ, UP0, !UPT ;  /* 0x000000353f077290 */ /* 0x000fe200087fe43f */
[----:B------:R-:W-:-:S04]  /*c2c0*/  UMOV UR12, UR36 ;  /* 0x00000024000c7c82 */ /* 0x000fc80008000000 */
[----:B------:R-:W-:Y:S02]  /*c2d0*/  USHF.L.U32 UR10, UR10, 0x6, URZ ;  /* 0x000000060a0a7899 */ /* 0x000fe4000800063f */
[----:B------:R-:W-:-:S09]  /*c2e0*/  UIADD3 UR8, UR8, 0x2de00, URZ ;  /* 0x0002de0008087890 */ /* 0x000fd2000fffe03f */
[----:B------:R4:W-:Y:S01]  /*c2f0*/  UTMASTG.4D [UR8], [UR6] ;  /* 0x00000008060073b5 */ /* 0x0009e20008018000 */
[----:B------:R0:W-:Y:S01]  /*c300*/  UTMACMDFLUSH ;  /* 0x00000000000079b7 */ /* 0x0001e20000000000 */
[----:B----4-:R-:W-:-:S04]  /*c310*/  DEPBAR.LE SB0, 0x1 ;  /* 0x000080400000791a */ /* 0x010fc80000000000 */
.L_x_76:
[----:B------:R-:W-:Y:S05]  /*c320*/  BSYNC B0 ;  /* 0x0000000000007941 */ /* 0x000fea0003800000 */
.L_x_75:
[----:B------:R-:W-:Y:S06]  /*c330*/  BAR.SYNC.DEFER_BLOCKING 0x1, 0x80 ;  /* 0x0042000000007b1d */ /* 0x000fec0000010000 */
[----:B------:R-:W-:Y:S01]  /*c340*/  BSSY B0, `(.L_x_77) ;  /* 0x0000018000007945 */ /* 0x000fe20003800000 */
[----:B------:R4:W-:Y:S04]  /*c350*/  STSM.16.M88.4 [R25+0x1000], R36 ;  /* 0x0010002419007844 */ /* 0x0009e80000000200 */
[----:B------:R4:W-:Y:S01]  /*c360*/  STSM.16.M88.4 [R0], R40 ;  /* 0x0000002800007844 */ /* 0x0009e20000000200 */
[----:B------:R-:W-:Y:S01]  /*c370*/  @!PT LDS RZ, [RZ] ;  /* 0x00000000fffff984 */ /* 0x000fe20000000800 */
[----:B------:R-:W-:Y:S01]  /*c380*/  @!PT LDS RZ, [RZ] ;  /* 0x00000000fffff984 */ /* 0x000fe20000000800 */
[----:B------:R-:W-:Y:S01]  /*c390*/  @!PT LDS RZ, [RZ] ;  /* 0x00000000fffff984 */ /* 0x000fe20000000800 */
[----:B------:R-:W-:Y:S01]  /*c3a0*/  @!PT LDS RZ, [RZ] ;  /* 0x00000000fffff984 */ /* 0x000fe20000000800 */
[----:B------:R5:W-:Y:S06]  /*c3b0*/  MEMBAR.ALL.CTA ;  /* 0x0000000000007992 */ /* 0x000bec0000008000 */
[----:B-----5:R-:W5:Y:S02]  /*c3c0*/  FENCE.VIEW.ASYNC.S ;  /* 0x00000000000073c6 */ /* 0x020f640000000000 */
[----:B-----5:R-:W-:Y:S06]  /*c3d0*/  BAR.SYNC.DEFER_BLOCKING 0x1, 0x80 ;  /* 0x0042000000007b1d */ /* 0x020fec0000010000 */
        /* <DEDUP_REMOVED lines=12> */
[----:B------:R1:W-:Y:S02]  /*c4a0*/  UTMASTG.4D [UR8], [UR6] ;  /* 0x00000008060073b5 */ /* 0x0003e40008018000 */
[----:B-1----:R0:W-:Y:S02]  /*c4b0*/  UTMACMDFLUSH ;  /* 0x00000000000079b7 */ /* 0x0021e40000000000 */
.L_x_78:
[----:B------:R-:W-:Y:S05]  /*c4c0*/  BSYNC B0 ;  /* 0x0000000000007941 */ /* 0x000fea0003800000 */
.L_x_77:
[----:B------:R-:W-:Y:S01]  /*c4d0*/  ULEA UR4, UR46, 0xfffffff8, 0x3 ;  /* 0xfffffff82e047891 */ /* 0x000fe2000f8e183f */
[----:B------:R-:W-:-:S04]  /*c4e0*/  DEPBAR.LE SB0, 0x0 ;  /* 0x000080000000791a */ /* 0x000fc80000000000 */
[----:B------:R-:W-:Y:S01]  /*c4f0*/  ULOP3.LUT UR4, UR4, 0x8, URZ, 0xc0, !UPT ;  /* 0x0000000804047892 */ /* 0x000fe2000f8ec03f */
[----:B------:R-:W-:-:S03]  /*c500*/  LOP3.LUT R22, R22, 0x1, RZ, 0x3c, !PT ;  /* 0x0000000116167812 */ /* 0x000fc600078e3cff */
[----:B------:R-:W-:-:S06]  /*c510*/  ULOP3.LUT UR4, UR4, 0x18, URZ, 0x3c, !UPT ;  /* 0x0000001804047892 */ /* 0x000fcc000f8e3c3f */
[----:B--2-4-:R-:W-:Y:S01]  /*c520*/  MOV R0, UR4 ;  /* 0x0000000400007c02 */ /* 0x014fe20008000f00 */
[----:B------:R-:W-:Y:S02]  /*c530*/  ULDC UR4, c[0x0][0xc] ;  /* 0x0000030000047ab9 */ /* 0x000fe40000000800 */
[----:B------:R-:W-:Y:S01]  /*c540*/  IADD3 R17, R17, UR4, RZ ;  /* 0x0000000411117c10 */ /* 0x000fe2000fffe0ff */
[----:B------:R-:W-:Y:S01]  /*c550*/  ULDC UR4, c[0x0][0xa00] ;  /* 0x0002800000047ab9 */ /* 0x000fe20000000800 */
[----:B------:R2:W-:Y:S02]  /*c560*/  SYNCS.ARRIVE.TRANS64.A1T0 RZ, [R0+UR41+0x34490], RZ ;  /* 0x034490ff00ff79a7 */ /* 0x0005e40008100029 */
[----:B------:R-:W-:-:S13]  /*c570*/  ISETP.GE.AND P0, PT, R17, UR4, PT ;  /* 0x0000000411007c0c */ /* 0x000fda000bf06270 */
[----:B--2---:R-:W-:Y:S05]  /*c580*/  @!P0 BRA `(.L_x_79) ;  /* 0xffffff4400f48947 */ /* 0x004fea000383ffff */
[----:B------:R-:W-:Y:S05]  /*c590*/  EXIT ;  /* 0x000000000000794d */ /* 0x000fea0003800000 */
.L_x_6:
[----:B------:R-:W-:-:S08]  /*c5a0*/  NOP ;  /* 0x0000000000007918 */ /* 0x000fd00000000000 */
[----:B------:R-:W2:-:S00]  /*c5b0*/  USETMAXREG.DEALLOC.CTAPOOL 0x18 ;  /* 0x00000018000079c8 */ /* 0x000e8000080e0500 */
[----:B------:R-:W-:-:S13]  /*c5c0*/  PLOP3.LUT P3, PT, PT, PT, UP0, 0x80, 0x0 ;  /* 0x000000000000781c */ /* 0x000fda0003f6f008 */
[----:B--2---:R-:W-:Y:S05]  /*c5d0*/  @!P3 BRA `(.L_x_80) ;  /* 0x000000080064b947 */ /* 0x004fea0003800000 */
[----:B------:R-:W-:-:S13]  /*c5e0*/  PLOP3.LUT P2, PT, PT, PT, UP1, 0x80, 0x0 ;  /* 0x000000000000781c */ /* 0x000fda0003f4f018 */
[----:B-1----:R-:W-:Y:S05]  /*c5f0*/  @P2 EXIT ;  /* 0x000000000000294d */ /* 0x002fea0003800000 */
[----:B------:R-:W-:Y:S02]  /*c600*/  ULDC UR4, c[0x0][0xa00] ;  /* 0x0002800000047ab9 */ /* 0x000fe40000000800 */
[----:B------:R-:W-:-:S13]  /*c610*/  ISETP.GE.AND P2, PT, R17, UR4, PT ;  /* 0x0000000411007c0c */ /* 0x000fda000bf46270 */
[----:B------:R-:W-:Y:S05]  /*c620*/  @P2 EXIT ;  /* 0x000000000000294d */ /* 0x000fea0003800000 */
[----:B------:R-:W-:Y:S01]  /*c630*/  LOP3.LUT P2, RZ, R2, 0x1f, RZ, 0xc0, !PT ;  /* 0x0000001f02ff7812 */ /* 0x000fe2000784c0ff */
[----:B------:R-:W-:Y:S01]  /*c640*/  BSSY B0, `(.L_x_81) ;  /* 0x0000091000007945 */ /* 0x000fe20003800000 */
[----:B------:R-:W-:Y:S01]  /*c650*/  IMAD.MOV.U32 R4, RZ, RZ, 0x1 ;  /* 0x00000001ff047424 */ /* 0x000fe200078e00ff */
[----:B------:R-:W-:Y:S01]  /*c660*/  MOV R0, RZ ;  /* 0x000000ff00007202 */ /* 0x000fe20000000f00 */
[----:B------:R-:W-:Y:S01]  /*c670*/  ULOP3.LUT UR18, UR44, 0x2, URZ, 0xfc, !UPT ;  /* 0x000000022c127892 */ /* 0x000fe2000f8efc3f */
[----:B------:R-:W-:Y:S01]  /*c680*/  PLOP3.LUT P0, PT, P2, P0, PT, 0x2a, 0x0 ;  /* 0x000000000000781c */ /* 0x000fe20001700572 */
[----:B------:R-:W-:Y:S01]  /*c690*/  ULDC UR19, c[0x0][0xc] ;  /* 0x0000030000137ab9 */ /* 0x000fe20000000800 */
[----:B------:R-:W-:Y:S01]  /*c6a0*/  MOV R5, 0x1 ;  /* 0x0000000100057802 */ /* 0x000fe20000000f00 */
[----:B------:R-:W-:Y:S01]  /*c6b0*/  ULDC.64 UR16, c[0x0][0x198] ;  /* 0x0000660000107ab9 */ /* 0x000fe20000000a00 */
[----:B------:R-:W-:-:S09]  /*c6c0*/  ULDC UR20, c[0x0][0xa00] ;  /* 0x0002800000147ab9 */ /* 0x000fd20000000800 */
.L_x_96:
[----:B------:R-:W1:Y:S01]  /*c6d0*/  LDC R6, c[0x0][0xa04] ;  /* 0x00028100ff067b82 */ /* 0x000e620000000800 */
[----:B------:R-:W-:Y:S01]  /*c6e0*/  IMAD.MOV.U32 R7, RZ, RZ, R17 ;  /* 0x000000ffff077224 */ /* 0x000fe200078e0011 */
[----:B------:R-:W-:-:S06]  /*c6f0*/  UMOV UR4, 0xffffffff ;  /* 0xffffffff00047882 */ /* 0x000fcc0000000000 */
[----:B------:R-:W2:Y:S08]  /*c700*/  LDC R10, c[0x0][0xa10] ;  /* 0x00028400ff0a7b82 */ /* 0x000eb00000000800 */
[----:B------:R-:W3:Y:S01]  /*c710*/  LDC R13, c[0x0][0xa1c] ;  /* 0x00028700ff0d7b82 */ /* 0x000ee20000000800 */
[----:B-1----:R-:W-:Y:S02]  /*c720*/  ISETP.NE.AND P2, PT, R6, 0x1, PT ;  /* 0x000000010600780c */ /* 0x002fe40003f45270 */
[----:B--2---:R-:W-:-:S11]  /*c730*/  ISETP.NE.AND P3, PT, R10, 0x1, PT ;  /* 0x000000010a00780c */ /* 0x004fd60003f65270 */
[----:B------:R-:W1:Y:S01]  /*c740*/  @P2 LDC.64 R8, c[0x0][0xa08] ;  /* 0x00028200ff082b82 */ /* 0x000e620000000a00 */
[----:B---3--:R-:W-:-:S07]  /*c750*/  ISETP.NE.AND P4, PT, R13, 0x1, PT ;  /* 0x000000010d00780c */ /* 0x008fce0003f85270 */
[----:B------:R-:W2:Y:S08]  /*c760*/  @P3 LDC R12, c[0x0][0xa14] ;  /* 0x00028500ff0c3b82 */ /* 0x000eb00000000800 */
[----:B------:R-:W3:Y:S08]  /*c770*/  @P3 LDC R11, c[0x0][0xa18] ;  /* 0x00028600ff0b3b82 */ /* 0x000ef00000000800 */
[----:B------:R-:W4:Y:S01]  /*c780*/  @P4 LDC.64 R2, c[0x0][0xa20] ;  /* 0x00028800ff024b82 */ /* 0x000f220000000a00 */
[----:B-1----:R-:W-:-:S05]  /*c790*/  @P2 IMAD.HI.U32 R8, R17, R8, RZ ;  /* 0x0000000811082227 */ /* 0x002fca00078e00ff */
[----:B------:R-:W-:-:S04]  /*c7a0*/  @P2 SHF.R.U32.HI R7, RZ, R9, R8 ;  /* 0x00000009ff072219 */ /* 0x000fc80000011608 */
[----:B------:R-:W-:Y:S01]  /*c7b0*/  MOV R9, R7 ;  /* 0x0000000700097202 */ /* 0x000fe20000000f00 */
[----:B--2---:R-:W-:-:S05]  /*c7c0*/  @P3 IMAD.HI.U32 R8, R7, R12, RZ ;  /* 0x0000000c07083227 */ /* 0x004fca00078e00ff */
[----:B---3--:R-:W-:-:S05]  /*c7d0*/  @P3 SHF.R.U32.HI R9, RZ, R11, R8 ;  /* 0x0000000bff093219 */ /* 0x008fca0000011608 */
[----:B----4-:R-:W-:Y:S01]  /*c7e0*/  @P4 IMAD.HI.U32 R8, R9, R2, RZ ;  /* 0x0000000209084227 */ /* 0x010fe200078e00ff */
[----:B------:R-:W-:-:S04]  /*c7f0*/  MOV R2, R9 ;  /* 0x0000000900027202 */ /* 0x000fc80000000f00 */
[----:B------:R-:W-:Y:S02]  /*c800*/  @P4 SHF.R.U32.HI R2, RZ, R3, R8 ;  /* 0x00000003ff024219 */ /* 0x000fe40000011608 */
[----:B------:R-:W-:-:S03]  /*c810*/  IADD3 R3, -R9, RZ, RZ ;  /* 0x000000ff09037210 */ /* 0x000fc60007ffe1ff */
[----:B------:R-:W-:Y:S02]  /*c820*/  IMAD.MOV R2, RZ, RZ, -R2 ;  /* 0x000000ffff027224 */ /* 0x000fe400078e0a02 */
[----:B------:R-:W-:Y:S02]  /*c830*/  IMAD R10, R10, R3, R7 ;  /* 0x000000030a0a7224 */ /* 0x000fe400078e0207 */
[----:B------:R-:W-:Y:S01]  /*c840*/  IMAD R2, R13, R2, R9 ;  /* 0x000000020d027224 */ /* 0x000fe200078e0209 */
[----:B------:R-:W-:Y:S06]  /*c850*/  BRA.DIV UR4, `(.L_x_82) ;  /* 0x0000001a04b07947 */ /* 0x000fec000b800000 */
[----:B------:R-:W-:-:S13]  /*c860*/  ELECT P6, URZ, PT ;  /* 0x00000000003f782f */ /* 0x000fda00038c0000 */
.L_x_135:
[----:B------:R-:W-:Y:S01]  /*c870*/  IADD3 R3, -R7, RZ, RZ ;  /* 0x000000ff07037210 */ /* 0x000fe20007ffe1ff */
[----:B------:R-:W-:Y:S04]  /*c880*/  BSSY B1, `(.L_x_83) ;  /* 0x000002f000017945 */ /* 0x000fe80003800000 */
[----:B------:R-:W-:Y:S01]  /*c890*/  IMAD R3, R6, R3, R17 ;  /* 0x0000000306037224 */ /* 0x000fe200078e0211 */
[----:B------:R-:W-:-:S03]  /*c8a0*/  MOV R6, RZ ;  /* 0x000000ff00067202 */ /* 0x000fc60000000f00 */
[----:B------:R-:W-:Y:S01]  /*c8b0*/  IMAD.SHL.U32 R3, R3, 0x80, RZ ;  /* 0x0000008003037824 */ /* 0x000fe200078e00ff */
[----:B------:R-:W-:Y:S06]  /*c8c0*/  @!P6 BRA `(.L_x_84) ;  /* 0x0000000000a8e947 */ /* 0x000fec0003800000 */
[----:B------:R-:W1:Y:S01]  /*c8d0*/  S2R R7, SR_CgaCtaId ;  /* 0x0000000000077919 */ /* 0x000e620000008800 */
[----:B------:R-:W-:-:S04]  /*c8e0*/  MOV R6, 0x400 ;  /* 0x0000040000067802 */ /* 0x000fc80000000f00 */
[----:B-1----:R-:W-:Y:S02]  /*c8f0*/  LEA R9, R7, R6, 0x18 ;  /* 0x0000000607097211 */ /* 0x002fe400078ec0ff */
[----:B------:R-:W-:Y:S02]  /*c900*/  SHF.L.U32 R6, R5, 0x1f, RZ ;  /* 0x0000001f05067819 */ /* 0x000fe400000006ff */
[----:B------:R-:W-:-:S04]  /*c910*/  LEA R7, R0, R9, 0x3 ;  /* 0x0000000900077211 */ /* 0x000fc800078e18ff */
[----:B------:R-:W1:Y:S02]  /*c920*/  SYNCS.PHASECHK.TRANS64.TRYWAIT P2, [R7+URZ+0x34460], R6 ;  /* 0x03446006070075a7 */ /* 0x000e64000804017f */
[----:B-1----:R-:W-:Y:S05]  /*c930*/  @!P2 BRA `(.L_x_85) ;  /* 0x000000180098a947 */ /* 0x002fea0003800000 */
.L_x_136:
[----:B------:R-:W-:Y:S01]  /*c940*/  UPRMT UR4, UR18, 0x9910, URZ ;  /* 0x0000991012047896 */ /* 0x000fe2000800003f */
[----:B-1----:R-:W-:-:S03]  /*c950*/  @P1 IMAD.MOV.U32 R6, RZ, RZ, 0x4000 ;  /* 0x00004000ff061424 */ /* 0x002fc600078e00ff */
[----:B------:R-:W-:Y:S01]  /*c960*/  UISETP.NE.AND UP0, UPT, UR4, 0x2, UPT ;  /* 0x000000020400788c */ /* 0x000fe2000bf05270 */
[----:B------:R1:W-:Y:S05]  /*c970*/  @P1 SYNCS.ARRIVE.TRANS64 RZ, [R7+URZ+0x34450], R6 ;  /* 0x0344500607ff19a7 */ /* 0x0003ea000800003f */
[----:B------:R-:W-:-:S13]  /*c980*/  PLOP3.LUT P2, PT, PT, PT, UP0, 0x80, 0x0 ;  /* 0x000000000000781c */ /* 0x000fda0003f4f008 */
[----:B-1----:R-:W-:Y:S05]  /*c990*/  @P2 BRA `(.L_x_86) ;  /* 0x0000000000042947 */ /* 0x002fea0003800000 */
[----:B------:R-:W-:Y:S01]  /*c9a0*/  BPT.TRAP 0x1 ;  /* 0x000000040000795c */ /* 0x000fe20000300000 */
.L_x_86:
[----:B------:R-:W-:Y:S05]  /*c9b0*/  @P0 BRA `(.L_x_87) ;  /* 0x0000000000040947 */ /* 0x000fea0003800000 */
[----:B------:R-:W-:Y:S01]  /*c9c0*/  BPT.TRAP 0x1 ;  /* 0x000000040000795c */ /* 0x000fe20000300000 */
.L_x_87:
[----:B------:R-:W-:Y:S01]  /*c9d0*/  R2UR UR5, R9 ;  /* 0x00000000090572ca */ /* 0x000fe200000e0000 */
[----:B------:R-:W-:Y:S01]  /*c9e0*/  UIADD3 UR4, UP0, UR16, 0xf0, URZ ;  /* 0x000000f010047890 */ /* 0x000fe2000ff1e03f */
[----:B------:R-:W-:Y:S01]  /*c9f0*/  R2UR UR8, R0 ;  /* 0x00000000000872ca */ /* 0x000fe200000e0000 */
[----:B------:R-:W-:Y:S01]  /*ca00*/  UMOV UR10, URZ ;  /* 0x0000003f000a7c82 */ /* 0x000fe20008000000 */
[----:B------:R-:W-:Y:S01]  /*ca10*/  R2UR UR9, R7 ;  /* 0x00000000070972ca */ /* 0x000fe200000e0000 */
[----:B------:R-:W-:Y:S01]  /*ca20*/  UMOV UR6, 0x0 ;  /* 0x0000000000067882 */ /* 0x000fe20000000000 */
[----:B------:R-:W-:Y:S01]  /*ca30*/  R2UR UR11, R3 ;  /* 0x00000000030b72ca */ /* 0x000fe200000e0000 */
[----:B------:R-:W-:Y:S01]  /*ca40*/  UMOV UR7, 0x10000000 ;  /* 0x1000000000077882 */ /* 0x000fe20000000000 */
[----:B------:R-:W-:Y:S01]  /*ca50*/  R2UR UR12, R10 ;  /* 0x000000000a0c72ca */ /* 0x000fe200000e0000 */
[----:B------:R-:W-:Y:S01]  /*ca60*/  UMOV UR15, 0x40 ;  /* 0x00000040000f7882 */ /* 0x000fe20000000000 */
[----:B------:R-:W-:-:S02]  /*ca70*/  R2UR UR13, R2 ;  /* 0x00000000020d72ca */ /* 0x000fc400000e0000 */
[----:B------:R-:W-:-:S03]  /*ca80*/  IADD3 R0, R0, 0x1, RZ ;  /* 0x0000000100007810 */ /* 0x000fc60007ffe0ff */
[----:B------:R-:W-:Y:S01]  /*ca90*/  ULEA UR8, UR8, UR5, 0xe ;  /* 0x0000000508087291 */ /* 0x000fe2000f8e703f */
[C---:B------:R-:W-:Y:S01]  /*caa0*/  ISETP.NE.AND P2, PT, R0.reuse, 0x2, PT ;  /* 0x000000020000780c */ /* 0x040fe20003f45270 */
[----:B------:R-:W-:Y:S02]  /*cab0*/  UIADD3 UR9, UR9, 0x34450, URZ ;  /* 0x0003445009097890 */ /* 0x000fe4000fffe03f */
[----:B------:R-:W-:Y:S01]  /*cac0*/  UIADD3.X UR5, URZ, UR17, URZ, UP0, !UPT ;  /* 0x000000113f057290 */ /* 0x000fe200087fe43f */
[----:B------:R-:W-:Y:S01]  /*cad0*/  SEL R6, RZ, 0x1, P2 ;  /* 0x00000001ff067807 */ /* 0x000fe20001000000 */
[----:B------:R-:W-:Y:S01]  /*cae0*/  UIADD3 UR14, UR8, 0x2000, URZ ;  /* 0x00002000080e7890 */ /* 0x000fe2000fffe03f */
[----:B------:R-:W-:Y:S02]  /*caf0*/  SEL R0, R0, RZ, P2 ;  /* 0x000000ff00007207 */ /* 0x000fe40001000000 */
[----:B------:R-:W-:Y:S02]  /*cb00*/  LOP3.LUT R5, R5, R6, RZ, 0x3c, !PT ;  /* 0x0000000605057212 */ /* 0x000fe400078e3cff */
[----:B------:R-:W-:-:S02]  /*cb10*/  MOV R6, 0x40 ;  /* 0x0000004000067802 */ /* 0x000fc40000000f00 */
[----:B------:R1:W-:Y:S02]  /*cb20*/  UTMALDG.4D [UR8], [UR4], desc[UR6] ;  /* 0x00000608040075b4 */ /* 0x0003e40008019000 */
[----:B-1----:R-:W-:Y:S01]  /*cb30*/  UMOV UR8, UR14 ;  /* 0x0000000e00087c82 */ /* 0x002fe20008000000 */
[----:B------:R-:W-:Y:S02]  /*cb40*/  UMOV UR10, UR15 ;  /* 0x0000000f000a7c82 */ /* 0x000fe40008000000 */
[----:B------:R1:W-:Y:S02]  /*cb50*/  UTMALDG.4D [UR8], [UR4], desc[UR6] ;  /* 0x00000608040075b4 */ /* 0x0003e40008019000 */
[----:B-1----:R-:W-:Y:S01]  /*cb60*/  NOP ;  /* 0x0000000000007918 */ /* 0x002fe20000000000 */
.L_x_84:
[----:B------:R-:W-:Y:S05]  /*cb70*/  BSYNC B1 ;  /* 0x0000000000017941 */ /* 0x000fea0003800000 */
.L_x_83:
[----:B------:R-:W-:Y:S01]  /*cb80*/  LOP3.LUT P2, RZ, R4, 0xff, RZ, 0xc0, !PT ;  /* 0x000000ff04ff7812 */ /* 0x000fe2000784c0ff */
[----:B------:R-:W-:-:S12]  /*cb90*/  BSSY B1, `(.L_x_88) ;  /* 0x0000009000017945 */ /* 0x000fd80003800000 */
[----:B------:R-:W-:Y:S05]  /*cba0*/  @!P2 BRA `(.L_x_89) ;  /* 0x00000000001ca947 */ /* 0x000fea0003800000 */
[----:B------:R-:W1:Y:S01]  /*cbb0*/  S2R R7, SR_CgaCtaId ;  /* 0x0000000000077919 */ /* 0x000e620000008800 */
[----:B------:R-:W-:-:S04]  /*cbc0*/  MOV R4, 0x400 ;  /* 0x0000040000047802 */ /* 0x000fc80000000f00 */
[----:B-1----:R-:W-:Y:S02]  /*cbd0*/  LEA R7, R7, R4, 0x18 ;  /* 0x0000000407077211 */ /* 0x002fe400078ec0ff */
[----:B------:R-:W-:Y:S02]  /*cbe0*/  SHF.L.U32 R4, RZ, 0x1f, RZ ;  /* 0x0000001fff047819 */ /* 0x000fe400000006ff */
[----:B------:R1:W-:Y:S02]  /*cbf0*/  SYNCS.ARRIVE.TRANS64.A1T0 RZ, [R7+URZ+0x344b0], RZ ;  /* 0x0344b0ff07ff79a7 */ /* 0x0003e4000810003f */
[----:B------:R-:W2:Y:S02]  /*cc00*/  SYNCS.PHASECHK.TRANS64.TRYWAIT P2, [R7+URZ+0x344b0], R4 ;  /* 0x0344b004070075a7 */ /* 0x000ea4000804017f */
[----:B-12---:R-:W-:Y:S05]  /*cc10*/  @!P2 BRA `(.L_x_90) ;  /* 0x0000001400f4a947 */ /* 0x006fea0003800000 */
.L_x_89:
[----:B------:R-:W-:Y:S05]  /*cc20*/  BSYNC B1 ;  /* 0x0000000000017941 */ /* 0x000fea0003800000 */
.L_x_88:
[----:B------:R-:W-:Y:S04]  /*cc30*/  BSSY B1, `(.L_x_91) ;  /* 0x000002d000017945 */ /* 0x000fe80003800000 */
[----:B------:R-:W-:Y:S05]  /*cc40*/  @!P6 BRA `(.L_x_92) ;  /* 0x0000000000ace947 */ /* 0x000fea0003800000 */
[----:B-1----:R-:W1:Y:S01]  /*cc50*/  S2R R7, SR_CgaCtaId ;  /* 0x0000000000077919 */ /* 0x002e620000008800 */
[----:B------:R-:W-:Y:S02]  /*cc60*/  MOV R4, 0x400 ;  /* 0x0000040000047802 */ /* 0x000fe40000000f00 */
[----:B------:R-:W-:Y:S02]  /*cc70*/  SHF.L.U32 R9, R5, 0x1f, RZ ;  /* 0x0000001f05097819 */ /* 0x000fe400000006ff */
[----:B-1----:R-:W-:-:S05]  /*cc80*/  LEA R7, R7, R4, 0x18 ;  /* 0x0000000407077211 */ /* 0x002fca00078ec0ff */
[----:B------:R-:W-:-:S04]  /*cc90*/  IMAD R4, R0, 0x8, R7 ;  /* 0x0000000800047824 */ /* 0x000fc800078e0207 */
[----:B------:R-:W1:Y:S02]  /*cca0*/  SYNCS.PHASECHK.TRANS64.TRYWAIT P2, [R4+URZ+0x34460], R9 ;  /* 0x03446009040075a7 */ /* 0x000e64000804017f */
[----:B-1----:R-:W-:Y:S05]  /*ccb0*/  @!P2 BRA `(.L_x_93) ;  /* 0x0000001400e0a947 */ /* 0x002fea0003800000 */
.L_x_137:
[----:B------:R-:W-:Y:S01]  /*ccc0*/  UPRMT UR4, UR18, 0x9910, URZ ;  /* 0x0000991012047896 */ /* 0x000fe2000800003f */
[----:B-1----:R-:W-:-:S03]  /*ccd0*/  @P1 MOV R9, 0x4000 ;  /* 0x0000400000091802 */ /* 0x002fc60000000f00 */
[----:B------:R-:W-:Y:S01]  /*cce0*/  UISETP.NE.AND UP0, UPT, UR4, 0x2, UPT ;  /* 0x000000020400788c */ /* 0x000fe2000bf05270 */
[----:B------:R1:W-:Y:S05]  /*ccf0*/  @P1 SYNCS.ARRIVE.TRANS64 RZ, [R4+URZ+0x34450], R9 ;  /* 0x0344500904ff19a7 */ /* 0x0003ea000800003f */
[----:B------:R-:W-:-:S13]  /*cd00*/  PLOP3.LUT P2, PT, PT, PT, UP0, 0x80, 0x0 ;  /* 0x000000000000781c */ /* 0x000fda0003f4f008 */
[----:B-1----:R-:W-:Y:S05]  /*cd10*/  @P2 BRA `(.L_x_94) ;  /* 0x0000000000042947 */ /* 0x002fea0003800000 */
[----:B------:R-:W-:Y:S01]  /*cd20*/  BPT.TRAP 0x1 ;  /* 0x000000040000795c */ /* 0x000fe20000300000 */
.L_x_94:
[----:B------:R-:W-:Y:S05]  /*cd30*/  @P0 BRA `(.L_x_95) ;  /* 0x0000000000040947 */ /* 0x000fea0003800000 */
[----:B------:R-:W-:Y:S01]  /*cd40*/  BPT.TRAP 0x1 ;  /* 0x000000040000795c */ /* 0x000fe20000300000 */
.L_x_95:
        /* <DEDUP_REMOVED lines=8> */
[----:B------:R-:W-:Y:S02]  /*cdd0*/  R2UR UR9, R4 ;  /* 0x00000000040972ca */ /* 0x000fe400000e0000 */
[----:B------:R-:W-:-:S02]  /*cde0*/  R2UR UR12, R10 ;  /* 0x000000000a0c72ca */ /* 0x000fc400000e0000 */
[----:B------:R-:W-:Y:S02]  /*cdf0*/  R2UR UR13, R2 ;  /* 0x00000000020d72ca */ /* 0x000fe400000e0000 */
[----:B------:R-:W-:Y:S01]  /*ce00*/  IADD3 R0, R0, 0x1, RZ ;  /* 0x0000000100007810 */ /* 0x000fe20007ffe0ff */
[----:B------:R-:W-:Y:S02]  /*ce10*/  ULEA UR8, UR8, UR5, 0xe ;  /* 0x0000000508087291 */ /* 0x000fe4000f8e703f */
[----:B------:R-:W-:Y:S01]  /*ce20*/  UIADD3.X UR5, URZ, UR17, URZ, UP0, !UPT ;  /* 0x000000113f057290 */ /* 0x000fe200087fe43f */
[C---:B------:R-:W-:Y:S01]  /*ce30*/  ISETP.NE.AND P2, PT, R0.reuse, 0x2, PT ;  /* 0x000000020000780c */ /* 0x040fe20003f45270 */
[----:B------:R-:W-:Y:S02]  /*ce40*/  UIADD3 UR11, UR11, UR6, URZ ;  /* 0x000000060b0b7290 */ /* 0x000fe4000fffe03f */
[----:B------:R-:W-:Y:S01]  /*ce50*/  UIADD3 UR9, UR9, 0x34450, URZ ;  /* 0x0003445009097890 */ /* 0x000fe2000fffe03f */
[----:B------:R-:W-:Y:S01]  /*ce60*/  SEL R2, RZ, 0x1, P2 ;  /* 0x00000001ff027807 */ /* 0x000fe20001000000 */
[----:B------:R-:W-:Y:S01]  /*ce70*/  UIADD3 UR14, UR8, 0x2000, URZ ;  /* 0x00002000080e7890 */ /* 0x000fe2000fffe03f */
[----:B------:R-:W-:Y:S01]  /*ce80*/  SEL R0, R0, RZ, P2 ;  /* 0x000000ff00007207 */ /* 0x000fe20001000000 */
[----:B------:R-:W-:Y:S01]  /*ce90*/  UMOV UR6, 0x0 ;  /* 0x0000000000067882 */ /* 0x000fe20000000000 */
[----:B------:R-:W-:-:S04]  /*cea0*/  LOP3.LUT R5, R5, R2, RZ, 0x3c, !PT ;  /* 0x0000000205057212 */ /* 0x000fc800078e3cff */
[----:B------:R1:W-:Y:S02]  /*ceb0*/  UTMALDG.4D [UR8], [UR4], desc[UR6] ;  /* 0x00000608040075b4 */ /* 0x0003e40008019000 */
[----:B-1----:R-:W-:Y:S01]  /*cec0*/  UMOV UR8, UR14 ;  /* 0x0000000e00087c82 */ /* 0x002fe20008000000 */
[----:B------:R-:W-:Y:S02]  /*ced0*/  UMOV UR10, UR15 ;  /* 0x0000000f000a7c82 */ /* 0x000fe40008000000 */
[----:B------:R2:W-:Y:S02]  /*cee0*/  UTMALDG.4D [UR8], [UR4], desc[UR6] ;  /* 0x00000608040075b4 */ /* 0x0005e40008019000 */
[----:B--2---:R-:W-:Y:S01]  /*cef0*/  NOP ;  /* 0x0000000000007918 */ /* 0x004fe20000000000 */
.L_x_92:
[----:B------:R-:W-:Y:S05]  /*cf00*/  BSYNC B1 ;  /* 0x0000000000017941 */ /* 0x000fea0003800000 */
.L_x_91:
[----:B------:R-:W-:Y:S01]  /*cf10*/  VIADD R17, R17, UR19 ;  /* 0x0000001311117c36 */ /* 0x000fe20008000000 */
[----:B-1----:R-:W-:-:S04]  /*cf20*/  PRMT R4, RZ, 0x7610, R4 ;  /* 0x00007610ff047816 */ /* 0x002fc80000000004 */
[----:B------:R-:W-:-:S13]  /*cf30*/  ISETP.GE.AND P2, PT, R17, UR20, PT ;  /* 0x0000001411007c0c */ /* 0x000fda000bf46270 */
[----:B------:R-:W-:Y:S05]  /*cf40*/  @!P2 BRA `(.L_x_96) ;  /* 0xfffffff400e0a947 */ /* 0x000fea000383ffff */
[----:B------:R-:W-:Y:S05]  /*cf50*/  BSYNC B0 ;  /* 0x0000000000007941 */ /* 0x000fea0003800000 */
.L_x_81:
[----:B------:R-:W-:Y:S05]  /*cf60*/  EXIT ;  /* 0x000000000000794d */ /* 0x000fea0003800000 */
.L_x_80:
[----:B-1----:R-:W-:Y:S02]  /*cf70*/  ULDC UR4, c[0x0][0xa00] ;  /* 0x0002800000047ab9 */ /* 0x002fe40000000800 */
[----:B------:R-:W-:-:S13]  /*cf80*/  ISETP.GE.AND P0, PT, R17, UR4, PT ;  /* 0x0000000411007c0c */ /* 0x000fda000bf06270 */
[----:B------:R-:W-:Y:S05]  /*cf90*/  @P0 EXIT ;  /* 0x000000000000094d */ /* 0x000fea0003800000 */
[----:B------:R-:W-:Y:S01]  /*cfa0*/  LOP3.LUT P0, RZ, R2, 0x1f, RZ, 0xc0, !PT ;  /* 0x0000001f02ff7812 */ /* 0x000fe2000780c0ff */
[----:B------:R-:W-:Y:S01]  /*cfb0*/  BSSY B0, `(.L_x_97) ;  /* 0x00000ff000007945 */ /* 0x000fe20003800000 */
[----:B------:R-:W-:Y:S01]  /*cfc0*/  MOV R5, 0x1 ;  /* 0x0000000100057802 */ /* 0x000fe20000000f00 */
[----:B------:R-:W-:Y:S01]  /*cfd0*/  IMAD.MOV.U32 R4, RZ, RZ, 0x1 ;  /* 0x00000001ff047424 */ /* 0x000fe200078e00ff */
[----:B------:R-:W-:Y:S01]  /*cfe0*/  PLOP3.LUT P0, PT, P0, P2, PT, 0x2a, 0x0 ;  /* 0x000000000000781c */ /* 0x000fe20000704572 */
[----:B------:R-:W-:Y:S01]  /*cff0*/  ULOP3.LUT UR18, UR45, 0x2, URZ, 0xfc, !UPT ;  /* 0x000000022d127892 */ /* 0x000fe2000f8efc3f */
[----:B------:R-:W-:Y:S01]  /*d000*/  MOV R0, RZ ;  /* 0x000000ff00007202 */ /* 0x000fe20000000f00 */
[----:B------:R-:W-:Y:S01]  /*d010*/  ULDC.64 UR16, c[0x0][0x198] ;  /* 0x0000660000107ab9 */ /* 0x000fe20000000a00 */
[----:B------:R-:W-:-:S09]  /*d020*/  ULDC UR19, c[0x0][0xc] ;  /* 0x0000030000137ab9 */ /* 0x000fd20000000800 */
.L_x_125:
[----:B------:R-:W1:Y:S01]  /*d030*/  LDC R8, c[0x0][0xa04] ;  /* 0x00028100ff087b82 */ /* 0x000e620000000800 */
[----:B------:R-:W-:Y:S02]  /*d040*/  ULDC UR4, c[0x0][0x28c] ;  /* 0x0000a30000047ab9 */ /* 0x000fe40000000800 */
[----:B------:R-:W-:-:S04]  /*d050*/  UIADD3 UR4, UR4, 0x7f, URZ ;  /* 0x0000007f04047890 */ /* 0x000fc8000fffe03f */
[----:B------:R-:W-:Y:S01]  /*d060*/  USHF.R.S32.HI UR5, URZ, 0x1f, UR4 ;  /* 0x0000001f3f057899 */ /* 0x000fe20008011404 */
[----:B------:R-:W2:Y:S03]  /*d070*/  LDC R9, c[0x0][0xa10] ;  /* 0x00028400ff097b82 */ /* 0x000ea60000000800 */
[----:B------:R-:W-:-:S03]  /*d080*/  ULEA.HI UR5, UR5, UR4, URZ, 0x7 ;  /* 0x0000000405057291 */ /* 0x000fc6000f8f383f */
[----:B------:R-:W-:Y:S01]  /*d090*/  UMOV UR4, 0xffffffff ;  /* 0xffffffff00047882 */ /* 0x000fe20000000000 */
[----:B------:R-:W-:Y:S01]  /*d0a0*/  USHF.R.S32.HI UR5, URZ, 0x7, UR5 ;  /* 0x000000073f057899 */ /* 0x000fe20008011405 */
        /* <DEDUP_REMOVED lines=8> */
[----:B-1----:R-:W-:Y:S01]  /*d130*/  @P3 IMAD.HI.U32 R10, R17, R6, RZ ;  /* 0x00000006110a3227 */ /* 0x002fe200078e00ff */
[----:B------:R-:W-:-:S04]  /*d140*/  MOV R6, R17 ;  /* 0x0000001100067202 */ /* 0x000fc80000000f00 */
[----:B------:R-:W-:-:S04]  /*d150*/  @P3 SHF.R.U32.HI R6, RZ, R7, R10 ;  /* 0x00000007ff063219 */ /* 0x000fc8000001160a */
[----:B------:R-:W-:Y:S01]  /*d160*/  MOV R7, R6 ;  /* 0x0000000600077202 */ /* 0x000fe20000000f00 */
[----:B--2---:R-:W-:-:S05]  /*d170*/  @P4 IMAD.HI.U32 R10, R6, R11, RZ ;  /* 0x0000000b060a4227 */ /* 0x004fca00078e00ff */
[----:B---3--:R-:W-:-:S05]  /*d180*/  @P4 SHF.R.U32.HI R7, RZ, R13, R10 ;  /* 0x0000000dff074219 */ /* 0x008fca000001160a */
[----:B----4-:R-:W-:-:S04]  /*d190*/  @P5 IMAD.HI.U32 R10, R7, R2, RZ ;  /* 0x00000002070a5227 */ /* 0x010fc800078e00ff */
[----:B------:R-:W-:Y:S01]  /*d1a0*/  IMAD.MOV.U32 R2, RZ, RZ, R7 ;  /* 0x000000ffff027224 */ /* 0x000fe200078e0007 */
[----:B------:R-:W-:Y:S02]  /*d1b0*/  @P5 SHF.R.U32.HI R2, RZ, R3, R10 ;  /* 0x00000003ff025219 */ /* 0x000fe4000001160a */
[----:B------:R-:W-:Y:S02]  /*d1c0*/  IADD3 R3, -R7, RZ, RZ ;  /* 0x000000ff07037210 */ /* 0x000fe40007ffe1ff */
[----:B------:R-:W-:-:S03]  /*d1d0*/  IADD3 R2, -R2, RZ, RZ ;  /* 0x000000ff02027210 */ /* 0x000fc60007ffe1ff */
[--C-:B------:R-:W-:Y:S02]  /*d1e0*/  IMAD R3, R9, R3, R6.reuse ;  /* 0x0000000309037224 */ /* 0x100fe400078e0206 */
[----:B------:R-:W-:Y:S02]  /*d1f0*/  IMAD.MOV R6, RZ, RZ, -R6 ;  /* 0x000000ffff067224 */ /* 0x000fe400078e0a06 */
[----:B------:R-:W-:Y:S02]  /*d200*/  IMAD R2, R12, R2, R7 ;  /* 0x000000020c027224 */ /* 0x000fe400078e0207 */
[----:B------:R-:W-:-:S05]  /*d210*/  IMAD R8, R8, R6, R17 ;  /* 0x0000000608087224 */ /* 0x000fca00078e0211 */
[----:B------:R-:W-:-:S04]  /*d220*/  LEA R8, R8, 0xff, 0x7 ;  /* 0x000000ff08087811 */ /* 0x000fc800078e38ff */
[----:B------:R-:W-:-:S04]  /*d230*/  SHF.R.S32.HI R7, RZ, 0x1f, R8 ;  /* 0x0000001fff077819 */ /* 0x000fc80000011408 */
[----:B------:R-:W-:-:S04]  /*d240*/  LEA.HI R7, R7, R8, RZ, 0x7 ;  /* 0x0000000807077211 */ /* 0x000fc800078f38ff */
[----:B------:R-:W-:-:S04]  /*d250*/  SHF.R.S32.HI R6, RZ, 0x7, R7 ;  /* 0x00000007ff067819 */ /* 0x000fc80000011407 */
[----:B------:R-:W-:Y:S01]  /*d260*/  VIMNMX R6, R6, UR5, PT ;  /* 0x0000000506067c48 */ /* 0x000fe2000bfe0100 */
[----:B------:R-:W-:Y:S06]  /*d270*/  BRA.DIV UR4, `(.L_x_98) ;  /* 0x0000001204847947 */ /* 0x000fec000b800000 */
[----:B------:R-:W-:-:S13]  /*d280*/  ELECT P6, URZ, PT ;  /* 0x00000000003f782f */ /* 0x000fda00038c0000 */
.L_x_140:
[----:B------:R-:W-:Y:S01]  /*d290*/  ISETP.GT.AND P3, PT, R6, RZ, P6 ;  /* 0x000000ff0600720c */ /* 0x000fe20003764270 */
[----:B------:R-:W-:-:S12]  /*d2a0*/  BSSY B1, `(.L_x_99) ;  /* 0x000002c000017945 */ /* 0x000fd80003800000 */
[----:B------:R-:W-:Y:S05]  /*d2b0*/  @!P3 BRA `(.L_x_100) ;  /* 0x0000000000a8b947 */ /* 0x000fea0003800000 */
[----:B------:R-:W1:Y:S01]  /*d2c0*/  S2R R8, SR_CgaCtaId ;  /* 0x0000000000087919 */ /* 0x000e620000008800 */
[----:B------:R-:W-:-:S04]  /*d2d0*/  MOV R7, 0x400 ;  /* 0x0000040000077802 */ /* 0x000fc80000000f00 */
[----:B-1----:R-:W-:Y:S02]  /*d2e0*/  LEA R9, R8, R7, 0x18 ;  /* 0x0000000708097211 */ /* 0x002fe400078ec0ff */
[----:B------:R-:W-:Y:S02]  /*d2f0*/  SHF.L.U32 R7, R4, 0x1f, RZ ;  /* 0x0000001f04077819 */ /* 0x000fe400000006ff */
[----:B------:R-:W-:-:S04]  /*d300*/  LEA R8, R0, R9, 0x3 ;  /* 0x0000000900087211 */ /* 0x000fc800078e18ff */
[----:B------:R-:W1:Y:S02]  /*d310*/  SYNCS.PHASECHK.TRANS64.TRYWAIT P4, [R8+URZ+0x34428], R7 ;  /* 0x03442807080075a7 */ /* 0x000e64000808017f */
[----:B-1----:R-:W-:Y:S05]  /*d320*/  @!P4 BRA `(.L_x_101) ;  /* 0x000000100078c947 */ /* 0x002fea0003800000 */
.L_x_141:
[----:B------:R-:W-:Y:S01]  /*d330*/  UPRMT UR4, UR18, 0x9910, URZ ;  /* 0x0000991012047896 */ /* 0x000fe2000800003f */
[----:B-1----:R-:W-:-:S03]  /*d340*/  @P2 MOV R7, 0x8000 ;  /* 0x0000800000072802 */ /* 0x002fc60000000f00 */
[----:B------:R-:W-:Y:S01]  /*d350*/  UISETP.NE.AND UP0, UPT, UR4, 0x2, UPT ;  /* 0x000000020400788c */ /* 0x000fe2000bf05270 */
[----:B------:R1:W-:Y:S05]  /*d360*/  @P2 SYNCS.ARRIVE.TRANS64 RZ, [R8+URZ+0x34400], R7 ;  /* 0x0344000708ff29a7 */ /* 0x0003ea000800003f */
[----:B------:R-:W-:-:S13]  /*d370*/  PLOP3.LUT P4, PT, PT, PT, UP0, 0x80, 0x0 ;  /* 0x000000000000781c */ /* 0x000fda0003f8f008 */
[----:B-1----:R-:W-:Y:S05]  /*d380*/  @P4 BRA `(.L_x_102) ;  /* 0x0000000000044947 */ /* 0x002fea0003800000 */
[----:B------:R-:W-:Y:S01]  /*d390*/  BPT.TRAP 0x1 ;  /* 0x000000040000795c */ /* 0x000fe20000300000 */
.L_x_102:
[----:B------:R-:W-:Y:S05]  /*d3a0*/  @P0 BRA `(.L_x_103) ;  /* 0x0000000000040947 */ /* 0x000fea0003800000 */
[----:B------:R-:W-:Y:S01]  /*d3b0*/  BPT.TRAP 0x1 ;  /* 0x000000040000795c */ /* 0x000fe20000300000 */
.L_x_103:
[----:B------:R-:W-:Y:S01]  /*d3c0*/  IMAD R9, R0, 0x8000, R9 ;  /* 0x0000800000097824 */ /* 0x000fe200078e0209 */
[----:B------:R-:W-:Y:S01]  /*d3d0*/  R2UR UR9, R8 ;  /* 0x00000000080972ca */ /* 0x000fe200000e0000 */
[----:B------:R-:W-:Y:S01]  /*d3e0*/  UIADD3 UR4, UP0, UR16, 0x1f0, URZ ;  /* 0x000001f010047890 */ /* 0x000fe2000ff1e03f */
[----:B------:R-:W-:Y:S01]  /*d3f0*/  R2UR UR12, R3 ;  /* 0x00000000030c72ca */ /* 0x000fe200000e0000 */
[----:B------:R-:W-:Y:S01]  /*d400*/  UMOV UR10, URZ ;  /* 0x0000003f000a7c82 */ /* 0x000fe20008000000 */
[----:B------:R-:W-:Y:S01]  /*d410*/  R2UR UR8, R9 ;  /* 0x00000000090872ca */ /* 0x000fe200000e0000 */
[----:B------:R-:W-:Y:S01]  /*d420*/  UIADD3.X UR5, URZ, UR17, URZ, UP0, !UPT ;  /* 0x000000113f057290 */ /* 0x000fe200087fe43f */
[----:B------:R-:W-:Y:S01]  /*d430*/  R2UR UR13, R2 ;  /* 0x00000000020d72ca */ /* 0x000fe200000e0000 */
[----:B------:R-:W-:Y:S01]  /*d440*/  UMOV UR6, 0x0 ;  /* 0x0000000000067882 */ /* 0x000fe20000000000 */
[----:B------:R-:W-:Y:S01]  /*d450*/  UMOV UR7, 0x10000000 ;  /* 0x1000000000077882 */ /* 0x000fe20000000000 */
[----:B------:R-:W-:Y:S01]  /*d460*/  UMOV UR11, URZ ;  /* 0x0000003f000b7c82 */ /* 0x000fe20008000000 */
[----:B------:R-:W-:Y:S01]  /*d470*/  UMOV UR20, 0x40 ;  /* 0x0000004000147882 */ /* 0x000fe20000000000 */
[----:B------:R-:W-:-:S02]  /*d480*/  IADD3 R0, R0, 0x1, RZ ;  /* 0x0000000100007810 */ /* 0x000fc40007ffe0ff */
[----:B------:R-:W-:Y:S02]  /*d490*/  UIADD3 UR9, UR9, 0x34400, URZ ;  /* 0x0003440009097890 */ /* 0x000fe4000fffe03f */
[C---:B------:R-:W-:Y:S02]  /*d4a0*/  ISETP.NE.AND P4, PT, R0.reuse, 0x5, PT ;  /* 0x000000050000780c */ /* 0x040fe40003f85270 */
[----:B------:R-:W-:Y:S02]  /*d4b0*/  UIADD3 UR14, UR8, 0x8000, URZ ;  /* 0x00008000080e7890 */ /* 0x000fe4000fffe03f */
[----:B------:R-:W-:Y:S01]  /*d4c0*/  UIADD3 UR15, UR8, 0xc000, URZ ;  /* 0x0000c000080f7890 */ /* 0x000fe2000fffe03f */
[----:B------:R-:W-:Y:S02]  /*d4d0*/  SEL R7, RZ, 0x1, P4 ;  /* 0x00000001ff077807 */ /* 0x000fe40002000000 */
[----:B------:R-:W-:Y:S02]  /*d4e0*/  SEL R0, R0, RZ, P4 ;  /* 0x000000ff00007207 */ /* 0x000fe40002000000 */
[----:B------:R-:W-:Y:S01]  /*d4f0*/  UMOV UR8, UR14 ;  /* 0x0000000e00087c82 */ /* 0x000fe20008000000 */
[----:B------:R-:W-:Y:S01]  /*d500*/  LOP3.LUT R4, R4, R7, RZ, 0x3c, !PT ;  /* 0x0000000704047212 */ /* 0x000fe200078e3cff */
[----:B------:R1:W-:Y:S02]  /*d510*/  UTMALDG.4D [UR8], [UR4], desc[UR6] ;  /* 0x00000608040075b4 */ /* 0x0003e40008019000 */
[----:B-1----:R-:W-:Y:S01]  /*d520*/  UMOV UR8, UR15 ;  /* 0x0000000f00087c82 */ /* 0x002fe20008000000 */
[----:B------:R-:W-:-:S02]  /*d530*/  UMOV UR10, UR20 ;  /* 0x00000014000a7c82 */ /* 0x000fc40008000000 */
[----:B------:R1:W-:Y:S02]  /*d540*/  UTMALDG.4D [UR8], [UR4], desc[UR6] ;  /* 0x00000608040075b4 */ /* 0x0003e40008019000 */
[----:B-1----:R-:W-:Y:S01]  /*d550*/  NOP ;  /* 0x0000000000007918 */ /* 0x002fe20000000000 */
.L_x_100:
[----:B------:R-:W-:Y:S05]  /*d560*/  BSYNC B1 ;  /* 0x0000000000017941 */ /* 0x000fea0003800000 */
.L_x_99:
        /* <DEDUP_REMOVED lines=10> */
.L_x_105:
[----:B------:R-:W-:Y:S05]  /*d610*/  BSYNC B1 ;  /* 0x0000000000017941 */ /* 0x000fea0003800000 */
.L_x_104:
[----:B------:R-:W-:Y:S01]  /*d620*/  BSSY B1, `(.L_x_107) ;  /* 0x000002e000017945 */ /* 0x000fe20003800000 */
[----:B------:R-:W-:-:S03]  /*d630*/  MOV R9, RZ ;  /* 0x000000ff00097202 */ /* 0x000fc60000000f00 */
[----:B------:R-:W-:Y:S05]  /*d640*/  @!P3 BRA `(.L_x_108) ;  /* 0x0000000000acb947 */ /* 0x000fea0003800000 */
[----:B-1----:R-:W1:Y:S01]  /*d650*/  S2R R8, SR_CgaCtaId ;  /* 0x0000000000087919 */ /* 0x002e620000008800 */
[----:B------:R-:W-:-:S04]  /*d660*/  MOV R5, 0x400 ;  /* 0x0000040000057802 */ /* 0x000fc80000000f00 */
[----:B-1----:R-:W-:Y:S02]  /*d670*/  LEA R5, R8, R5, 0x18 ;  /* 0x0000000508057211 */ /* 0x002fe400078ec0ff */
[----:B------:R-:W-:-:S03]  /*d680*/  SHF.L.U32 R8, R4, 0x1f, RZ ;  /* 0x0000001f04087819 */ /* 0x000fc600000006ff */
[----:B------:R-:W-:-:S04]  /*d690*/  IMAD R7, R0, 0x8, R5 ;  /* 0x0000000800077824 */ /* 0x000fc800078e0205 */
[----:B------:R-:W1:Y:S02]  /*d6a0*/  SYNCS.PHASECHK.TRANS64.TRYWAIT P3, [R7+URZ+0x34428], R8 ;  /* 0x03442808070075a7 */ /* 0x000e64000806017f */
[----:B-1----:R-:W-:Y:S05]  /*d6b0*/  @!P3 BRA `(.L_x_109) ;  /* 0x0000000c00bcb947 */ /* 0x002fea0003800000 */
.L_x_142:
[----:B------:R-:W-:Y:S01]  /*d6c0*/  UPRMT UR4, UR18, 0x9910, URZ ;  /* 0x0000991012047896 */ /* 0x000fe2000800003f */
[----:B-1----:R-:W-:-:S03]  /*d6d0*/  @P2 MOV R8, 0x8000 ;  /* 0x0000800000082802 */ /* 0x002fc60000000f00 */
[----:B------:R-:W-:Y:S01]  /*d6e0*/  UISETP.NE.AND UP0, UPT, UR4, 0x2, UPT ;  /* 0x000000020400788c */ /* 0x000fe2000bf05270 */
[----:B------:R1:W-:Y:S05]  /*d6f0*/  @P2 SYNCS.ARRIVE.TRANS64 RZ, [R7+URZ+0x34400], R8 ;  /* 0x0344000807ff29a7 */ /* 0x0003ea000800003f */
[----:B------:R-:W-:-:S13]  /*d700*/  PLOP3.LUT P3, PT, PT, PT, UP0, 0x80, 0x0 ;  /* 0x000000000000781c */ /* 0x000fda0003f6f008 */
[----:B-1----:R-:W-:Y:S05]  /*d710*/  @P3 BRA `(.L_x_110) ;  /* 0x0000000000043947 */ /* 0x002fea0003800000 */
[----:B------:R-:W-:Y:S01]  /*d720*/  BPT.TRAP 0x1 ;  /* 0x000000040000795c */ /* 0x000fe20000300000 */
.L_x_110:
[----:B------:R-:W-:Y:S05]  /*d730*/  @P0 BRA `(.L_x_111) ;  /* 0x0000000000040947 */ /* 0x000fea0003800000 */
[----:B------:R-:W-:Y:S01]  /*d740*/  BPT.TRAP 0x1 ;  /* 0x000000040000795c */ /* 0x000fe20000300000 */
.L_x_111:
[----:B------:R-:W-:Y:S01]  /*d750*/  LEA R5, R0, R5, 0xf ;  /* 0x0000000500057211 */ /* 0x000fe200078e78ff */
[----:B------:R-:W-:Y:S01]  /*d760*/  UIADD3 UR4, UP0, UR16, 0x2f0, URZ ;  /* 0x000002f010047890 */ /* 0x000fe2000ff1e03f */
[----:B------:R-:W-:Y:S01]  /*d770*/  R2UR UR9, R7 ;  /* 0x00000000070972ca */ /* 0x000fe200000e0000 */
[----:B------:R-:W-:Y:S01]  /*d780*/  UMOV UR10, URZ ;  /* 0x0000003f000a7c82 */ /* 0x000fe20008000000 */
[----:B------:R-:W-:Y:S01]  /*d790*/  R2UR UR8, R5 ;  /* 0x00000000050872ca */ /* 0x000fe200000e0000 */
[----:B------:R-:W-:Y:S01]  /*d7a0*/  UIADD3.X UR5, URZ, UR17, URZ, UP0, !UPT ;  /* 0x000000113f057290 */ /* 0x000fe200087fe43f */
[----:B------:R-:W-:Y:S01]  /*d7b0*/  R2UR UR12, R3 ;  /* 0x00000000030c72ca */ /* 0x000fe200000e0000 */
[----:B------:R-:W-:Y:S01]  /*d7c0*/  UMOV UR6, 0x0 ;  /* 0x0000000000067882 */ /* 0x000fe20000000000 */
[----:B------:R-:W-:Y:S01]  /*d7d0*/  R2UR UR13, R2 ;  /* 0x00000000020d72ca */ /* 0x000fe200000e0000 */
[----:B------:R-:W-:Y:S01]  /*d7e0*/  UMOV UR7, 0x10000000 ;  /* 0x1000000000077882 */ /* 0x000fe20000000000 */
[----:B------:R-:W-:Y:S01]  /*d7f0*/  UMOV UR11, URZ ;  /* 0x0000003f000b7c82 */ /* 0x000fe20008000000 */
[----:B------:R-:W-:Y:S01]  /*d800*/  UMOV UR20, 0x40 ;  /* 0x0000004000147882 */ /* 0x000fe20000000000 */
[----:B------:R-:W-:Y:S01]  /*d810*/  VIADD R0, R0, 0x1 ;  /* 0x0000000100007836 */ /* 0x000fe20000000000 */
[----:B------:R-:W-:-:S02]  /*d820*/  MOV R9, 0x1 ;  /* 0x0000000100097802 */ /* 0x000fc40000000f00 */
[----:B------:R-:W-:Y:S02]  /*d830*/  UIADD3 UR9, UR9, 0x34400, URZ ;  /* 0x0003440009097890 */ /* 0x000fe4000fffe03f */
[----:B------:R-:W-:Y:S01]  /*d840*/  UIADD3 UR14, UR8, 0x8000, URZ ;  /* 0x00008000080e7890 */ /* 0x000fe2000fffe03f */
[----:B------:R-:W-:Y:S01]  /*d850*/  ISETP.NE.AND P3, PT, R0, 0x5, PT ;  /* 0x000000050000780c */ /* 0x000fe20003f65270 */
[----:B------:R-:W-:-:S03]  /*d860*/  UIADD3 UR15, UR8, 0xc000, URZ ;  /* 0x0000c000080f7890 */ /* 0x000fc6000fffe03f */
[----:B------:R-:W-:Y:S02]  /*d870*/  SEL R5, RZ, 0x1, P3 ;  /* 0x00000001ff057807 */ /* 0x000fe40001800000 */
[----:B------:R-:W-:Y:S01]  /*d880*/  UMOV UR8, UR14 ;  /* 0x0000000e00087c82 */ /* 0x000fe20008000000 */
[----:B------:R-:W-:Y:S01]  /*d890*/  SEL R0, R0, RZ, P3 ;  /* 0x000000ff00007207 */ /* 0x000fe20001800000 */
[----:B------:R1:W-:Y:S01]  /*d8a0*/  UTMALDG.4D [UR8], [UR4], desc[UR6] ;  /* 0x00000608040075b4 */ /* 0x0003e20008019000 */
[----:B------:R-:W-:Y:S01]  /*d8b0*/  LOP3.LUT R4, R4, R5, RZ, 0x3c, !PT ;  /* 0x0000000504047212 */ /* 0x000fe200078e3cff */
[----:B-1----:R-:W-:Y:S01]  /*d8c0*/  UMOV UR8, UR15 ;  /* 0x0000000f00087c82 */ /* 0x002fe20008000000 */
[----:B------:R-:W-:Y:S02]  /*d8d0*/  UMOV UR10, UR20 ;  /* 0x00000014000a7c82 */ /* 0x000fe40008000000 */
[----:B------:R2:W-:Y:S02]  /*d8e0*/  UTMALDG.4D [UR8], [UR4], desc[UR6] ;  /* 0x00000608040075b4 */ /* 0x0005e40008019000 */
[----:B--2---:R-:W-:Y:S01]  /*d8f0*/  NOP ;  /* 0x0000000000007918 */ /* 0x004fe20000000000 */
.L_x_108:
[----:B------:R-:W-:Y:S05]  /*d900*/  BSYNC B1 ;  /* 0x0000000000017941 */ /* 0x000fea0003800000 */
.L_x_107:
[----:B------:R-:W-:Y:S01]  /*d910*/  ISETP.GE.AND P3, PT, R6, 0x2, PT ;  /* 0x000000020600780c */ /* 0x000fe20003f66270 */
[----:B------:R-:W-:-:S12]  /*d920*/  BSSY B1, `(.L_x_112) ;  /* 0x0000062000017945 */ /* 0x000fd80003800000 */
[----:B------:R-:W-:Y:S05]  /*d930*/  @!P3 BRA `(.L_x_113) ;  /* 0x000000040080b947 */ /* 0x000fea0003800000 */
[----:B------:R-:W-:-:S07]  /*d940*/  SHF.L.U32 R6, R6, 0x1, RZ ;  /* 0x0000000106067819 */ /* 0x000fce00000006ff */
.L_x_124:
[----:B------:R-:W-:Y:S04]  /*d950*/  BSSY B2, `(.L_x_114) ;  /* 0x000002c000027945 */ /* 0x000fe80003800000 */
        /* <DEDUP_REMOVED lines=8> */
.L_x_143:
[----:B------:R-:W-:Y:S01]  /*d9e0*/  UPRMT UR4, UR18, 0x9910, URZ ;  /* 0x0000991012047896 */ /* 0x000fe2000800003f */
[----:B-1----:R-:W-:-:S03]  /*d9f0*/  @P2 MOV R8, 0x8000 ;  /* 0x0000800000082802 */ /* 0x002fc60000000f00 */
[----:B------:R-:W-:Y:S01]  /*da00*/  UISETP.NE.AND UP0, UPT, UR4, 0x2, UPT ;  /* 0x000000020400788c */ /* 0x000fe2000bf05270 */
[----:B------:R1:W-:Y:S05]  /*da10*/  @P2 SYNCS.ARRIVE.TRANS64 RZ, [R7+URZ+0x34400], R8 ;  /* 0x0344000807ff29a7 */ /* 0x0003ea000800003f */
[----:B------:R-:W-:-:S13]  /*da20*/  PLOP3.LUT P3, PT, PT, PT, UP0, 0x80, 0x0 ;  /* 0x000000000000781c */ /* 0x000fda0003f6f008 */
[----:B-1----:R-:W-:Y:S05]  /*da30*/  @P3 BRA `(.L_x_117) ;  /* 0x0000000000043947 */ /* 0x002fea0003800000 */
[----:B------:R-:W-:Y:S01]  /*da40*/  BPT.TRAP 0x1 ;  /* 0x000000040000795c */ /* 0x000fe20000300000 */
.L_x_117:
[----:B------:R-:W-:Y:S05]  /*da50*/  @P0 BRA `(.L_x_118) ;  /* 0x0000000000040947 */ /* 0x000fea0003800000 */
[----:B------:R-:W-:Y:S01]  /*da60*/  BPT.TRAP 0x1 ;  /* 0x000000040000795c */ /* 0x000fe20000300000 */
.L_x_118:
        /* <DEDUP_REMOVED lines=10> */
[----:B------:R-:W-:Y:S01]  /*db10*/  R2UR UR13, R2 ;  /* 0x00000000020d72ca */ /* 0x000fe200000e0000 */
[----:B------:R-:W-:-:S04]  /*db20*/  VIADD R0, R0, 0x1 ;  /* 0x0000000100007836 */ /* 0x000fc80000000000 */
[----:B------:R-:W-:Y:S01]  /*db30*/  UIADD3 UR9, UR9, 0x34400, URZ ;  /* 0x0003440009097890 */ /* 0x000fe2000fffe03f */
[C---:B------:R-:W-:Y:S01]  /*db40*/  ISETP.NE.AND P3, PT, R0.reuse, 0x5, PT ;  /* 0x000000050000780c */ /* 0x040fe20003f65270 */
[----:B------:R-:W-:Y:S02]  /*db50*/  UIADD3 UR8, UR6, 0x8000, URZ ;  /* 0x0000800006087890 */ /* 0x000fe4000fffe03f */
[----:B------:R-:W-:Y:S01]  /*db60*/  USHF.L.U32 UR11, UR11, 0x7, URZ ;  /* 0x000000070b0b7899 */ /* 0x000fe2000800063f */
[----:B------:R-:W-:Y:S01]  /*db70*/  SEL R5, RZ, 0x1, P3 ;  /* 0x00000001ff057807 */ /* 0x000fe20001800000 */
[----:B------:R-:W-:Y:S01]  /*db80*/  UIADD3 UR14, UR6, 0xc000, URZ ;  /* 0x0000c000060e7890 */ /* 0x000fe2000fffe03f */
[----:B------:R-:W-:Y:S02]  /*db90*/  SEL R0, R0, RZ, P3 ;  /* 0x000000ff00007207 */ /* 0x000fe40001800000 */
[----:B------:R-:W-:Y:S01]  /*dba0*/  UMOV UR6, 0x0 ;  /* 0x0000000000067882 */ /* 0x000fe20000000000 */
[----:B------:R-:W-:-:S03]  /*dbb0*/  LOP3.LUT R4, R4, R5, RZ, 0x3c, !PT ;  /* 0x0000000504047212 */ /* 0x000fc600078e3cff */
[----:B------:R1:W-:Y:S02]  /*dbc0*/  UTMALDG.4D [UR8], [UR4], desc[UR6] ;  /* 0x00000608040075b4 */ /* 0x0003e40008019000 */
[----:B-1----:R-:W-:Y:S01]  /*dbd0*/  UMOV UR8, UR14 ;  /* 0x0000000e00087c82 */ /* 0x002fe20008000000 */
[----:B------:R-:W-:Y:S02]  /*dbe0*/  UMOV UR10, UR15 ;  /* 0x0000000f000a7c82 */ /* 0x000fe40008000000 */
[----:B------:R2:W-:Y:S02]  /*dbf0*/  UTMALDG.4D [UR8], [UR4], desc[UR6] ;  /* 0x00000608040075b4 */ /* 0x0005e40008019000 */
[----:B--2---:R-:W-:Y:S01]  /*dc00*/  NOP ;  /* 0x0000000000007918 */ /* 0x004fe20000000000 */
.L_x_115:
[----:B------:R-:W-:Y:S05]  /*dc10*/  BSYNC B2 ;  /* 0x0000000000027941 */ /* 0x000fea0003800000 */
.L_x_114:
[----:B------:R-:W-:Y:S01]  /*dc20*/  ISETP.LT.OR P3, PT, R6, 0x4, !P6 ;  /* 0x000000040600780c */ /* 0x000fe20007761670 */
[----:B------:R-:W-:-:S12]  /*dc30*/  BSSY B2, `(.L_x_119) ;  /* 0x000002d000027945 */ /* 0x000fd80003800000 */
[----:B------:R-:W-:Y:S05]  /*dc40*/  @P3 BRA `(.L_x_120) ;  /* 0x0000000000ac3947 */ /* 0x000fea0003800000 */
[----:B-1----:R-:W1:Y:S01]  /*dc50*/  S2R R8, SR_CgaCtaId ;  /* 0x0000000000087919 */ /* 0x002e620000008800 */
[----:B------:R-:W-:-:S04]  /*dc60*/  MOV R5, 0x400 ;  /* 0x0000040000057802 */ /* 0x000fc80000000f00 */
[----:B-1----:R-:W-:Y:S02]  /*dc70*/  LEA R5, R8, R5, 0x18 ;  /* 0x0000000508057211 */ /* 0x002fe400078ec0ff */
[----:B------:R-:W-:Y:S02]  /*dc80*/  SHF.L.U32 R8, R4, 0x1f, RZ ;  /* 0x0000001f04087819 */ /* 0x000fe400000006ff */
[----:B------:R-:W-:-:S04]  /*dc90*/  LEA R7, R0, R5, 0x3 ;  /* 0x0000000500077211 */ /* 0x000fc800078e18ff */
[----:B------:R-:W1:Y:S02]  /*dca0*/  SYNCS.PHASECHK.TRANS64.TRYWAIT P3, [R7+URZ+0x34428], R8 ;  /* 0x03442808070075a7 */ /* 0x000e64000806017f */
[----:B-1----:R-:W-:Y:S05]  /*dcb0*/  @!P3 BRA `(.L_x_121) ;  /* 0x000000080064b947 */ /* 0x002fea0003800000 */
.L_x_144:
[----:B------:R-:W-:Y:S01]  /*dcc0*/  UPRMT UR4, UR18, 0x9910, URZ ;  /* 0x0000991012047896 */ /* 0x000fe2000800003f */
[----:B-1----:R-:W-:-:S03]  /*dcd0*/  @P1 MOV R8, 0x8000 ;  /* 0x0000800000081802 */ /* 0x002fc60000000f00 */
[----:B------:R-:W-:Y:S01]  /*dce0*/  UISETP.NE.AND UP0, UPT, UR4, 0x2, UPT ;  /* 0x000000020400788c */ /* 0x000fe2000bf05270 */
[----:B------:R1:W-:Y:S05]  /*dcf0*/  @P1 SYNCS.ARRIVE.TRANS64 RZ, [R7+URZ+0x34400], R8 ;  /* 0x0344000807ff19a7 */ /* 0x0003ea000800003f */
[----:B------:R-:W-:-:S13]  /*dd00*/  PLOP3.LUT P3, PT, PT, PT, UP0, 0x80, 0x0 ;  /* 0x000000000000781c */ /* 0x000fda0003f6f008 */
[----:B-1----:R-:W-:Y:S05]  /*dd10*/  @P3 BRA `(.L_x_122) ;  /* 0x0000000000043947 */ /* 0x002fea0003800000 */
[----:B------:R-:W-:Y:S01]  /*dd20*/  BPT.TRAP 0x1 ;  /* 0x000000040000795c */ /* 0x000fe20000300000 */
.L_x_122:
[----:B------:R-:W-:Y:S05]  /*dd30*/  @P0 BRA `(.L_x_123) ;  /* 0x0000000000040947 */ /* 0x000fea0003800000 */
[----:B------:R-:W-:Y:S01]  /*dd40*/  BPT.TRAP 0x1 ;  /* 0x000000040000795c */ /* 0x000fe20000300000 */
.L_x_123:
        /* <DEDUP_REMOVED lines=11> */
[----:B------:R-:W-:-:S02]  /*de00*/  IADD3 R0, R0, 0x1, RZ ;  /* 0x0000000100007810 */ /* 0x000fc40007ffe0ff */
[----:B------:R-:W-:Y:S01]  /*de10*/  IADD3 R9, R9, 0x1, RZ ;  /* 0x0000000109097810 */ /* 0x000fe20007ffe0ff */
[----:B------:R-:W-:Y:S01]  /*de20*/  UIADD3 UR9, UR9, 0x34400, URZ ;  /* 0x0003440009097890 */ /* 0x000fe2000fffe03f */
[C---:B------:R-:W-:Y:S01]  /*de30*/  ISETP.NE.AND P3, PT, R0.reuse, 0x5, PT ;  /* 0x000000050000780c */ /* 0x040fe20003f65270 */
[----:B------:R-:W-:Y:S02]  /*de40*/  USHF.L.U32 UR11, UR11, 0x7, URZ ;  /* 0x000000070b0b7899 */ /* 0x000fe4000800063f */
[----:B------:R-:W-:Y:S01]  /*de50*/  UIADD3 UR8, UR6, 0x8000, URZ ;  /* 0x0000800006087890 */ /* 0x000fe2000fffe03f */
        /* <DEDUP_REMOVED lines=10> */
.L_x_120:
[----:B------:R-:W-:Y:S05]  /*df00*/  BSYNC B2 ;  /* 0x0000000000027941 */ /* 0x000fea0003800000 */
.L_x_119:
[C---:B------:R-:W-:Y:S01]  /*df10*/  ISETP.GT.AND P3, PT, R6.reuse, 0x4, PT ;  /* 0x000000040600780c */ /* 0x040fe20003f64270 */
[----:B------:R-:W-:-:S12]  /*df20*/  VIADD R6, R6, 0xfffffffe ;  /* 0xfffffffe06067836 */ /* 0x000fd80000000000 */
[----:B------:R-:W-:Y:S05]  /*df30*/  @P3 BRA `(.L_x_124) ;  /* 0xfffffff800843947 */ /* 0x000fea000383ffff */
.L_x_113:
[----:B------:R-:W-:Y:S05]  /*df40*/  BSYNC B1 ;  /* 0x0000000000017941 */ /* 0x000fea0003800000 */
.L_x_112:
[----:B------:R-:W-:Y:S01]  /*df50*/  IADD3 R17, R17, UR19, RZ ;  /* 0x0000001311117c10 */ /* 0x000fe2000fffe0ff */
[----:B------:R-:W-:Y:S01]  /*df60*/  ULDC UR4, c[0x0][0xa00] ;  /* 0x0002800000047ab9 */ /* 0x000fe20000000800 */
[----:B-1----:R-:W-:Y:S02]  /*df70*/  PRMT R5, RZ, 0x7610, R5 ;  /* 0x00007610ff057816 */ /* 0x002fe40000000005 */
[----:B------:R-:W-:-:S13]  /*df80*/  ISETP.GE.AND P3, PT, R17, UR4, PT ;  /* 0x0000000411007c0c */ /* 0x000fda000bf66270 */
[----:B------:R-:W-:Y:S05]  /*df90*/  @!P3 BRA `(.L_x_125) ;  /* 0xfffffff00024b947 */ /* 0x000fea000383ffff */
[----:B------:R-:W-:Y:S05]  /*dfa0*/  BSYNC B0 ;  /* 0x0000000000007941 */ /* 0x000fea0003800000 */
.L_x_97:
[----:B------:R-:W-:Y:S05]  /*dfb0*/  EXIT ;  /* 0x000000000000794d */ /* 0x000fea0003800000 */
.L_x_17:
[----:B-1----:R-:W-:-:S04]  /*dfc0*/  MOV R3, UR4 ;  /* 0x0000000400037c02 */ /* 0x002fc80008000f00 */
[----:B------:R1:W2:Y:S03]  /*dfd0*/  SYNCS.PHASECHK.TRANS64.TRYWAIT P1, [R3+URZ+0x34450], R0 ;  /* 0x03445000030075a7 */ /* 0x0002a6000802017f */
[----:B--2---:R-:W-:Y:S05]  /*dfe0*/  @!P1 NANOSLEEP.SYNCS 0x989680 ;  /* 0x009896800000995d */ /* 0x004fea0003900000 */
[----:B------:R-:W2:Y:S02]  /*dff0*/  @!P1 SYNCS.PHASECHK.TRANS64 P1, [R3+URZ+0x34450], R0 ;  /* 0x03445000030095a7 */ /* 0x000ea4000802007f */
[----:B--2---:R-:W-:Y:S05]  /*e000*/  @!P1 BRA `(.L_x_17) ;  /* 0xfffffffc00ec9947 */ /* 0x004fea000383ffff */
[----:B------:R-:W-:Y:S05]  /*e010*/  BRA `(.L_x_126) ;  /* 0xffffff3000dc7947 */ /* 0x000fea000383ffff */
.L_x_19:
[----:B-1----:R-:W-:-:S04]  /*e020*/  IMAD.U32 R5, RZ, RZ, UR51 ;  /* 0x00000033ff057e24 */ /* 0x002fc8000f8e00ff */
[----:B------:R1:W2:Y:S03]  /*e030*/  SYNCS.PHASECHK.TRANS64.TRYWAIT P1, [R5+URZ+0x34400], R0 ;  /* 0x03440000050075a7 */ /* 0x0002a6000802017f */
[----:B--2---:R-:W-:Y:S05]  /*e040*/  @!P1 NANOSLEEP.SYNCS 0x989680 ;  /* 0x009896800000995d */ /* 0x004fea0003900000 */
[----:B------:R-:W2:Y:S02]  /*e050*/  @!P1 SYNCS.PHASECHK.TRANS64 P1, [R5+URZ+0x34400], R0 ;  /* 0x03440000050095a7 */ /* 0x000ea4000802007f */
[----:B--2---:R-:W-:Y:S05]  /*e060*/  @!P1 BRA `(.L_x_19) ;  /* 0xfffffffc00ec9947 */ /* 0x004fea000383ffff */
[----:B------:R-:W-:Y:S05]  /*e070*/  BRA `(.L_x_127) ;  /* 0xffffff3000f07947 */ /* 0x000fea000383ffff */
.L_x_20:
[----:B-1----:R-:W-:-:S04]  /*e080*/  MOV R0, UR48 ;  /* 0x0000003000007c02 */ /* 0x002fc80008000f00 */
[----:B------:R1:W2:Y:S03]  /*e090*/  SYNCS.PHASECHK.TRANS64.TRYWAIT P1, [R0+URZ+-0x8], R3 ;  /* 0xfffff803000075a7 */ /* 0x0002a6000802017f */
[----:B--2---:R-:W-:Y:S05]  /*e0a0*/  @!P1 NANOSLEEP.SYNCS 0x989680 ;  /* 0x009896800000995d */ /* 0x004fea0003900000 */
[----:B------:R-:W2:Y:S02]  /*e0b0*/  @!P1 SYNCS.PHASECHK.TRANS64 P1, [R0+URZ+-0x8], R3 ;  /* 0xfffff803000095a7 */ /* 0x000ea4000802007f */
[----:B--2---:R-:W-:Y:S05]  /*e0c0*/  @!P1 BRA `(.L_x_20) ;  /* 0xfffffffc00ec9947 */ /* 0x004fea000383ffff */
[----:B------:R-:W-:Y:S05]  /*e0d0*/  BRA `(.L_x_128) ;  /* 0xffffff3000e07947 */ /* 0x000fea000383ffff */
.L_x_22:
[----:B-1----:R-:W-:-:S04]  /*e0e0*/  MOV R9, UR6 ;  /* 0x0000000600097c02 */ /* 0x002fc80008000f00 */
[----:B------:R1:W2:Y:S03]  /*e0f0*/  SYNCS.PHASECHK.TRANS64.TRYWAIT P1, [R9+URZ+0x34400], R4 ;  /* 0x03440004090075a7 */ /* 0x0002a6000802017f */
[----:B--2---:R-:W-:Y:S05]  /*e100*/  @!P1 NANOSLEEP.SYNCS 0x989680 ;  /* 0x009896800000995d */ /* 0x004fea0003900000 */
[----:B------:R-:W2:Y:S02]  /*e110*/  @!P1 SYNCS.PHASECHK.TRANS64 P1, [R9+URZ+0x34400], R4 ;  /* 0x03440004090095a7 */ /* 0x000ea4000802007f */
[----:B--2---:R-:W-:Y:S05]  /*e120*/  @!P1 BRA `(.L_x_22) ;  /* 0xfffffffc00ec9947 */ /* 0x004fea000383ffff */
[----:B------:R-:W-:Y:S05]  /*e130*/  BRA `(.L_x_129) ;  /* 0xffffff5c00cc7947 */ /* 0x000fea000383ffff */
.L_x_27:
[----:B-1----:R-:W-:-:S04]  /*e140*/  IMAD.U32 R6, RZ, RZ, UR6 ;  /* 0x00000006ff067e24 */ /* 0x002fc8000f8e00ff */
[----:B------:R1:W2:Y:S03]  /*e150*/  SYNCS.PHASECHK.TRANS64.TRYWAIT P2, [R6+URZ+0x34400], R5 ;  /* 0x03440005060075a7 */ /* 0x0002a6000804017f */
[----:B--2---:R-:W-:Y:S05]  /*e160*/  @!P2 NANOSLEEP.SYNCS 0x989680 ;  /* 0x009896800000a95d */ /* 0x004fea0003900000 */
[----:B------:R-:W2:Y:S02]  /*e170*/  @!P2 SYNCS.PHASECHK.TRANS64 P2, [R6+URZ+0x34400], R5 ;  /* 0x034400050600a5a7 */ /* 0x000ea4000804007f */
[----:B--2---:R-:W-:Y:S05]  /*e180*/  @!P2 BRA `(.L_x_27) ;  /* 0xfffffffc00eca947 */ /* 0x004fea000383ffff */
[----:B------:R-:W-:Y:S05]  /*e190*/  BRA `(.L_x_130) ;  /* 0xffffff6000c87947 */ /* 0x000fea000383ffff */
.L_x_31:
[----:B-1----:R-:W-:-:S04]  /*e1a0*/  MOV R8, UR6 ;  /* 0x0000000600087c02 */ /* 0x002fc80008000f00 */
[----:B------:R1:W2:Y:S03]  /*e1b0*/  SYNCS.PHASECHK.TRANS64.TRYWAIT P2, [R8+URZ+0x34400], R9 ;  /* 0x03440009080075a7 */ /* 0x0002a6000804017f */
[----:B--2---:R-:W-:Y:S05]  /*e1c0*/  @!P2 NANOSLEEP.SYNCS 0x989680 ;  /* 0x009896800000a95d */ /* 0x004fea0003900000 */
[----:B------:R-:W2:Y:S02]  /*e1d0*/  @!P2 SYNCS.PHASECHK.TRANS64 P2, [R8+URZ+0x34400], R9 ;  /* 0x034400090800a5a7 */ /* 0x000ea4000804007f */
[----:B--2---:R-:W-:Y:S05]  /*e1e0*/  @!P2 BRA `(.L_x_31) ;  /* 0xfffffffc00eca947 */ /* 0x004fea000383ffff */
[----:B------:R-:W-:Y:S05]  /*e1f0*/  BRA `(.L_x_30) ;  /* 0xffffff8800707947 */ /* 0x000fea000383ffff */
.L_x_39:
[----:B-1----:R-:W-:-:S04]  /*e200*/  MOV R6, UR6 ;  /* 0x0000000600067c02 */ /* 0x002fc80008000f00 */
[----:B------:R1:W2:Y:S03]  /*e210*/  SYNCS.PHASECHK.TRANS64.TRYWAIT P2, [R6+URZ+0x34400], R5 ;  /* 0x03440005060075a7 */ /* 0x0002a6000804017f */
[----:B--2---:R-:W-:Y:S05]  /*e220*/  @!P2 NANOSLEEP.SYNCS 0x989680 ;  /* 0x009896800000a95d */ /* 0x004fea0003900000 */
[----:B------:R-:W2:Y:S02]  /*e230*/  @!P2 SYNCS.PHASECHK.TRANS64 P2, [R6+URZ+0x34400], R5 ;  /* 0x034400050600a5a7 */ /* 0x000ea4000804007f */
[----:B--2---:R-:W-:Y:S05]  /*e240*/  @!P2 BRA `(.L_x_39) ;  /* 0xfffffffc00eca947 */ /* 0x004fea000383ffff */
[----:B------:R-:W-:Y:S05]  /*e250*/  BRA `(.L_x_131) ;  /* 0xffffff8c00b07947 */ /* 0x000fea000383ffff */
.L_x_43:
[----:B-1----:R-:W-:-:S04]  /*e260*/  IMAD.U32 R8, RZ, RZ, UR6 ;  /* 0x00000006ff087e24 */ /* 0x002fc8000f8e00ff */
[----:B------:R1:W2:Y:S03]  /*e270*/  SYNCS.PHASECHK.TRANS64.TRYWAIT P2, [R8+URZ+0x34400], R11 ;  /* 0x0344000b080075a7 */ /* 0x0002a6000804017f */
[----:B--2---:R-:W-:Y:S05]  /*e280*/  @!P2 NANOSLEEP.SYNCS 0x989680 ;  /* 0x009896800000a95d */ /* 0x004fea0003900000 */
[----:B------:R-:W2:Y:S02]  /*e290*/  @!P2 SYNCS.PHASECHK.TRANS64 P2, [R8+URZ+0x34400], R11 ;  /* 0x0344000b0800a5a7 */ /* 0x000ea4000804007f */
[----:B--2---:R-:W-:Y:S05]  /*e2a0*/  @!P2 BRA `(.L_x_43) ;  /* 0xfffffffc00eca947 */ /* 0x004fea000383ffff */
[----:B------:R-:W-:Y:S05]  /*e2b0*/  BRA `(.L_x_42) ;  /* 0xffffffbc00dc7947 */ /* 0x000fea000383ffff */
.L_x_63:
[----:B-1----:R-:W-:-:S04]  /*e2c0*/  MOV R3, UR48 ;  /* 0x0000003000037c02 */ /* 0x002fc80008000f00 */
[----:B------:R1:W2:Y:S03]  /*e2d0*/  SYNCS.PHASECHK.TRANS64.TRYWAIT P1, [R3+URZ+0x8], R0 ;  /* 0x00000800030075a7 */ /* 0x0002a6000802017f */
[----:B--2---:R-:W-:Y:S05]  /*e2e0*/  @!P1 NANOSLEEP.SYNCS 0x989680 ;  /* 0x009896800000995d */ /* 0x004fea0003900000 */
[----:B------:R-:W2:Y:S02]  /*e2f0*/  @!P1 SYNCS.PHASECHK.TRANS64 P1, [R3+URZ+0x8], R0 ;  /* 0x00000800030095a7 */ /* 0x000ea4000802007f */
[----:B--2---:R-:W-:Y:S05]  /*e300*/  @!P1 BRA `(.L_x_63) ;  /* 0xfffffffc00ec9947 */ /* 0x004fea000383ffff */
[----:B------:R-:W-:Y:S05]  /*e310*/  BRA `(.L_x_132) ;  /* 0xffffffcc000c7947 */ /* 0x000fea000383ffff */
.L_x_82:
[----:B------:R-:W-:Y:S01]  /*e320*/  BSSY B1, `(.L_x_133) ;  /* 0x0000006000017945 */ /* 0x000fe20003800000 */
[----:B------:R-:W-:-:S07]  /*e330*/  MOV R15, 0xffffffff ;  /* 0xffffffff000f7802 */ /* 0x000fce0000000f00 */
[----:B------:R-:W-:Y:S05]  /*e340*/  WARPSYNC.COLLECTIVE R15, `(.L_x_134) ;  /* 0x000000000f0c7348 */ /* 0x000fea0003c00000 */
[----:B------:R-:W-:Y:S02]  /*e350*/  ELECT P6, UR62, PT ;  /* 0x00000000003e782f */ /* 0x000fe400038c0000 */
[----:B------:R-:W-:Y:S01]  /*e360*/  MOV R14, UR62 ;  /* 0x0000003e000e7c02 */ /* 0x000fe20008000f00 */
[----:B------:R-:W-:Y:S10]  /*e370*/  ENDCOLLECTIVE ;  /* 0x000000000000791b */ /* 0x000ff40003800000 */
.L_x_134:
[----:B------:R-:W-:Y:S05]  /*e380*/  BSYNC B1 ;  /* 0x0000000000017941 */ /* 0x000fea0003800000 */
.L_x_133:
[----:B------:R-:W-:Y:S05]  /*e390*/  BRA `(.L_x_135) ;  /* 0xffffffe400347947 */ /* 0x000fea000383ffff */
.L_x_85:
[----:B-1----:R1:W2:Y:S02]  /*e3a0*/  SYNCS.PHASECHK.TRANS64.TRYWAIT P2, [R7+URZ+0x34460], R6 ;  /* 0x03446006070075a7 */ /* 0x0022a4000804017f */
[----:B--2---:R-:W-:Y:S05]  /*e3b0*/  @!P2 NANOSLEEP.SYNCS 0x989680 ;  /* 0x009896800000a95d */ /* 0x004fea0003900000 */
[----:B------:R-:W2:Y:S02]  /*e3c0*/  @!P2 SYNCS.PHASECHK.TRANS64 P2, [R7+URZ+0x34460], R6 ;  /* 0x034460060700a5a7 */ /* 0x000ea4000804007f */
[----:B--2---:R-:W-:Y:S05]  /*e3d0*/  @!P2 BRA `(.L_x_85) ;  /* 0xfffffffc00f0a947 */ /* 0x004fea000383ffff */
[----:B------:R-:W-:Y:S05]  /*e3e0*/  BRA `(.L_x_136) ;  /* 0xffffffe400547947 */ /* 0x000fea000383ffff */
.L_x_90:
[----:B-1----:R1:W2:Y:S02]  /*e3f0*/  SYNCS.PHASECHK.TRANS64.TRYWAIT P2, [R7+URZ+0x344b0], R4 ;  /* 0x0344b004070075a7 */ /* 0x0022a4000804017f */
[----:B--2---:R-:W-:Y:S05]  /*e400*/  @!P2 NANOSLEEP.SYNCS 0x989680 ;  /* 0x009896800000a95d */ /* 0x004fea0003900000 */
[----:B------:R-:W2:Y:S02]  /*e410*/  @!P2 SYNCS.PHASECHK.TRANS64 P2, [R7+URZ+0x344b0], R4 ;  /* 0x0344b0040700a5a7 */ /* 0x000ea4000804007f */
[----:B--2---:R-:W-:Y:S05]  /*e420*/  @!P2 BRA `(.L_x_90) ;  /* 0xfffffffc00f0a947 */ /* 0x004fea000383ffff */
[----:B------:R-:W-:Y:S05]  /*e430*/  BRA `(.L_x_89) ;  /* 0xffffffe400f87947 */ /* 0x000fea000383ffff */
.L_x_93:
[----:B-1----:R1:W2:Y:S02]  /*e440*/  SYNCS.PHASECHK.TRANS64.TRYWAIT P2, [R4+URZ+0x34460], R9 ;  /* 0x03446009040075a7 */ /* 0x0022a4000804017f */
[----:B--2---:R-:W-:Y:S05]  /*e450*/  @!P2 NANOSLEEP.SYNCS 0x989680 ;  /* 0x009896800000a95d */ /* 0x004fea0003900000 */
[----:B------:R-:W2:Y:S02]  /*e460*/  @!P2 SYNCS.PHASECHK.TRANS64 P2, [R4+URZ+0x34460], R9 ;  /* 0x034460090400a5a7 */ /* 0x000ea4000804007f */
[----:B--2---:R-:W-:Y:S05]  /*e470*/  @!P2 BRA `(.L_x_93) ;  /* 0xfffffffc00f0a947 */ /* 0x004fea000383ffff */
[----:B------:R-:W-:Y:S05]  /*e480*/  BRA `(.L_x_137) ;  /* 0xffffffe8000c7947 */ /* 0x000fea000383ffff */
.L_x_98:
[----:B------:R-:W-:Y:S01]  /*e490*/  BSSY B1, `(.L_x_138) ;  /* 0x0000006000017945 */ /* 0x000fe20003800000 */
[----:B------:R-:W-:-:S07]  /*e4a0*/  IMAD.MOV.U32 R15, RZ, RZ, -0x1 ;  /* 0xffffffffff0f7424 */ /* 0x000fce00078e00ff */
[----:B------:R-:W-:Y:S05]  /*e4b0*/  WARPSYNC.COLLECTIVE R15, `(.L_x_139) ;  /* 0x000000000f0c7348 */ /* 0x000fea0003c00000 */
[----:B------:R-:W-:Y:S02]  /*e4c0*/  ELECT P6, UR62, PT ;  /* 0x00000000003e782f */ /* 0x000fe400038c0000 */
[----:B------:R-:W-:Y:S01]  /*e4d0*/  MOV R14, UR62 ;  /* 0x0000003e000e7c02 */ /* 0x000fe20008000f00 */
[----:B------:R-:W-:Y:S10]  /*e4e0*/  ENDCOLLECTIVE ;  /* 0x000000000000791b */ /* 0x000ff40003800000 */
.L_x_139:
[----:B------:R-:W-:Y:S05]  /*e4f0*/  BSYNC B1 ;  /* 0x0000000000017941 */ /* 0x000fea0003800000 */
.L_x_138:
[----:B------:R-:W-:Y:S05]  /*e500*/  BRA `(.L_x_140) ;  /* 0xffffffec00607947 */ /* 0x000fea000383ffff */
.L_x_101:
[----:B-1----:R1:W2:Y:S02]  /*e510*/  SYNCS.PHASECHK.TRANS64.TRYWAIT P4, [R8+URZ+0x34428], R7 ;  /* 0x03442807080075a7 */ /* 0x0022a4000808017f */
[----:B--2---:R-:W-:Y:S05]  /*e520*/  @!P4 NANOSLEEP.SYNCS 0x989680 ;  /* 0x009896800000c95d */ /* 0x004fea0003900000 */
[----:B------:R-:W2:Y:S02]  /*e530*/  @!P4 SYNCS.PHASECHK.TRANS64 P4, [R8+URZ+0x34428], R7 ;  /* 0x034428070800c5a7 */ /* 0x000ea4000808007f */
[----:B--2---:R-:W-:Y:S05]  /*e540*/  @!P4 BRA `(.L_x_101) ;  /* 0xfffffffc00f0c947 */ /* 0x004fea000383ffff */
[----:B------:R-:W-:Y:S05]  /*e550*/  BRA `(.L_x_141) ;  /* 0xffffffec00747947 */ /* 0x000fea000383ffff */
.L_x_106:
[----:B-1----:R1:W2:Y:S02]  /*e560*/  SYNCS.PHASECHK.TRANS64.TRYWAIT P4, [R5+URZ+0x344b0], R8 ;  /* 0x0344b008050075a7 */ /* 0x0022a4000808017f */
[----:B--2---:R-:W-:Y:S05]  /*e570*/  @!P4 NANOSLEEP.SYNCS 0x989680 ;  /* 0x009896800000c95d */ /* 0x004fea0003900000 */
[----:B------:R-:W2:Y:S02]  /*e580*/  @!P4 SYNCS.PHASECHK.TRANS64 P4, [R5+URZ+0x344b0], R8 ;  /* 0x0344b0080500c5a7 */ /* 0x000ea4000808007f */
[----:B--2---:R-:W-:Y:S05]  /*e590*/  @!P4 BRA `(.L_x_106) ;  /* 0xfffffffc00f0c947 */ /* 0x004fea000383ffff */
[----:B------:R-:W-:Y:S05]  /*e5a0*/  BRA `(.L_x_105) ;  /* 0xfffffff000187947 */ /* 0x000fea000383ffff */
.L_x_109:
[----:B-1----:R1:W2:Y:S02]  /*e5b0*/  SYNCS.PHASECHK.TRANS64.TRYWAIT P3, [R7+URZ+0x34428], R8 ;  /* 0x03442808070075a7 */ /* 0x0022a4000806017f */
[----:B--2---:R-:W-:Y:S05]  /*e5c0*/  @!P3 NANOSLEEP.SYNCS 0x989680 ;  /* 0x009896800000b95d */ /* 0x004fea0003900000 */
[----:B------:R-:W2:Y:S02]  /*e5d0*/  @!P3 SYNCS.PHASECHK.TRANS64 P3, [R7+URZ+0x34428], R8 ;  /* 0x034428080700b5a7 */ /* 0x000ea4000806007f */
[----:B--2---:R-:W-:Y:S05]  /*e5e0*/  @!P3 BRA `(.L_x_109) ;  /* 0xfffffffc00f0b947 */ /* 0x004fea000383ffff */
[----:B------:R-:W-:Y:S05]  /*e5f0*/  BRA `(.L_x_142) ;  /* 0xfffffff000307947 */ /* 0x000fea000383ffff */
.L_x_116:
[----:B-1----:R1:W2:Y:S02]  /*e600*/  SYNCS.PHASECHK.TRANS64.TRYWAIT P3, [R7+URZ+0x34428], R8 ;  /* 0x03442808070075a7 */ /* 0x0022a4000806017f */
[----:B--2---:R-:W-:Y:S05]  /*e610*/  @!P3 NANOSLEEP.SYNCS 0x989680 ;  /* 0x009896800000b95d */ /* 0x004fea0003900000 */
[----:B------:R-:W2:Y:S02]  /*e620*/  @!P3 SYNCS.PHASECHK.TRANS64 P3, [R7+URZ+0x34428], R8 ;  /* 0x034428080700b5a7 */ /* 0x000ea4000806007f */
[----:B--2---:R-:W-:Y:S05]  /*e630*/  @!P3 BRA `(.L_x_116) ;  /* 0xfffffffc00f0b947 */ /* 0x004fea000383ffff */
[----:B------:R-:W-:Y:S05]  /*e640*/  BRA `(.L_x_143) ;  /* 0xfffffff000e47947 */ /* 0x000fea000383ffff */
.L_x_121:
[----:B-1----:R1:W2:Y:S02]  /*e650*/  SYNCS.PHASECHK.TRANS64.TRYWAIT P3, [R7+URZ+0x34428], R8 ;  /* 0x03442808070075a7 */ /* 0x0022a4000806017f */
[----:B--2---:R-:W-:Y:S05]  /*e660*/  @!P3 NANOSLEEP.SYNCS 0x989680 ;  /* 0x009896800000b95d */ /* 0x004fea0003900000 */
[----:B------:R-:W2:Y:S02]  /*e670*/  @!P3 SYNCS.PHASECHK.TRANS64 P3, [R7+URZ+0x34428], R8 ;  /* 0x034428080700b5a7 */ /* 0x000ea4000806007f */
[----:B--2---:R-:W-:Y:S05]  /*e680*/  @!P3 BRA `(.L_x_121) ;  /* 0xfffffffc00f0b947 */ /* 0x004fea000383ffff */
[----:B------:R-:W-:Y:S05]  /*e690*/  BRA `(.L_x_144) ;  /* 0xfffffff400887947 */ /* 0x000fea000383ffff */
        .weak           $__internal_0_$__cuda_sm20_rcp_rn_f32_slowpath
        .type           $__internal_0_$__cuda_sm20_rcp_rn_f32_slowpath,@function
        .size           $__internal_0_$__cuda_sm20_rcp_rn_f32_slowpath,(.L_x_150 - $__internal_0_$__cuda_sm20_rcp_rn_f32_slowpath)
$__internal_0_$__cuda_sm20_rcp_rn_f32_slowpath:
[----:B------:R-:W-:Y:S01]  /*e6a0*/  SHF.L.U32 R0, R3, 0x1, RZ ;  /* 0x0000000103007819 */ /* 0x000fe200000006ff */
[----:B------:R-:W-:Y:S03]  /*e6b0*/  BSSY B2, `(.L_x_145) ;  /* 0x0000030000027945 */ /* 0x000fe60003800000 */
[----:B------:R-:W-:-:S04]  /*e6c0*/  SHF.R.U32.HI R20, RZ, 0x18, R0 ;  /* 0x00000018ff147819 */ /* 0x000fc80000011600 */
[----:B------:R-:W-:-:S13]  /*e6d0*/  ISETP.NE.U32.AND P0, PT, R20, RZ, PT ;  /* 0x000000ff1400720c */ /* 0x000fda0003f05070 */
[----:B------:R-:W-:Y:S05]  /*e6e0*/  @P0 BRA `(.L_x_146) ;  /* 0x0000000000280947 */ /* 0x000fea0003800000 */
[----:B------:R-:W-:-:S04]  /*e6f0*/  SHF.L.U32 R0, R3, 0x1, RZ ;  /* 0x0000000103007819 */ /* 0x000fc800000006ff */
[----:B------:R-:W-:-:S13]  /*e700*/  ISETP.NE.AND P0, PT, R0, RZ, PT ;  /* 0x000000ff0000720c */ /* 0x000fda0003f05270 */
[----:B------:R-:W-:Y:S01]  /*e710*/  @P0 FFMA R8, R3, 1.84467440737095516160e+19, RZ ;  /* 0x5f80000003080823 */ /* 0x000fe200000000ff */
[----:B------:R-:W-:Y:S08]  /*e720*/  @!P0 MUFU.RCP R4, R3 ;  /* 0x0000000300048308 */ /* 0x000ff00000001000 */
[----:B------:R-:W1:Y:S02]  /*e730*/  @P0 MUFU.RCP R9, R8 ;  /* 0x0000000800090308 */ /* 0x000e640000001000 */
[----:B-1----:R-:W-:-:S04]  /*e740*/  @P0 FFMA R0, R8, R9, -1 ;  /* 0xbf80000008000423 */ /* 0x002fc80000000009 */
[----:B------:R-:W-:-:S04]  /*e750*/  @P0 FADD.FTZ R0, -R0, -RZ ;  /* 0x800000ff00000221 */ /* 0x000fc80000010100 */
[----:B------:R-:W-:-:S04]  /*e760*/  @P0 FFMA R0, R9, R0, R9 ;  /* 0x0000000009000223 */ /* 0x000fc80000000009 */
[----:B------:R-:W-:Y:S01]  /*e770*/  @P0 FFMA R4, R0, 1.84467440737095516160e+19, RZ ;  /* 0x5f80000000040823 */ /* 0x000fe200000000ff */
[----:B------:R-:W-:Y:S06]  /*e780*/  BRA `(.L_x_147) ;  /* 0x0000000000887947 */ /* 0x000fec0003800000 */
.L_x_146:
[----:B------:R-:W-:-:S05]  /*e790*/  VIADD R24, R20, 0xffffff03 ;  /* 0xffffff0314187836 */ /* 0x000fca0000000000 */
[----:B------:R-:W-:-:S13]  /*e7a0*/  ISETP.GT.U32.AND P0, PT, R24, 0x1, PT ;  /* 0x000000011800780c */ /* 0x000fda0003f04070 */
[----:B------:R-:W-:Y:S05]  /*e7b0*/  @P0 BRA `(.L_x_148) ;  /* 0x0000000000780947 */ /* 0x000fea0003800000 */
[----:B------:R-:W-:Y:S02]  /*e7c0*/  LOP3.LUT R0, R3, 0x7fffff, RZ, 0xc0, !PT ;  /* 0x007fffff03007812 */ /* 0x000fe400078ec0ff */
[----:B------:R-:W-:Y:S02]  /*e7d0*/  MOV R15, 0x3 ;  /* 0x00000003000f7802 */ /* 0x000fe40000000f00 */
[----:B------:R-:W-:Y:S02]  /*e7e0*/  LOP3.LUT R0, R0, 0x3f800000, RZ, 0xfc, !PT ;  /* 0x3f80000000007812 */ /* 0x000fe400078efcff */
[----:B------:R-:W-:Y:S02]  /*e7f0*/  SHF.L.U32 R15, R15, R24, RZ ;  /* 0x000000180f0f7219 */ /* 0x000fe400000006ff */
[----:B------:R-:W1:Y:S02]  /*e800*/  MUFU.RCP R9, R0 ;  /* 0x0000000000097308 */ /* 0x000e640000001000 */
[----:B-1----:R-:W-:-:S04]  /*e810*/  FFMA R4, R0, R9, -1 ;  /* 0xbf80000000047423 */ /* 0x002fc80000000009 */
[----:B------:R-:W-:-:S04]  /*e820*/  FADD.FTZ R4, -R4, -RZ ;  /* 0x800000ff04047221 */ /* 0x000fc80000010100 */
[CCC-:B------:R-:W-:Y:S01]  /*e830*/  FFMA.RM R8, R9.reuse, R4.reuse, R9.reuse ;  /* 0x0000000409087223 */ /* 0x1c0fe20000004009 */
[----:B------:R-:W-:-:S04]  /*e840*/  FFMA.RP R9, R9, R4, R9 ;  /* 0x0000000409097223 */ /* 0x000fc80000008009 */
[C---:B------:R-:W-:Y:S02]  /*e850*/  LOP3.LUT R4, R8.reuse, 0x7fffff, RZ, 0xc0, !PT ;  /* 0x007fffff08047812 */ /* 0x040fe400078ec0ff */
[----:B------:R-:W-:Y:S02]  /*e860*/  FSETP.NEU.FTZ.AND P0, PT, R8, R9, PT ;  /* 0x000000090800720b */ /* 0x000fe40003f1d000 */
[----:B------:R-:W-:Y:S02]  /*e870*/  LOP3.LUT R4, R4, 0x800000, RZ, 0xfc, !PT ;  /* 0x0080000004047812 */ /* 0x000fe400078efcff */
[----:B------:R-:W-:Y:S02]  /*e880*/  SEL R8, RZ, 0xffffffff, !P0 ;  /* 0xffffffffff087807 */ /* 0x000fe40004000000 */
[----:B------:R-:W-:Y:S02]  /*e890*/  LOP3.LUT R15, R15, R4, RZ, 0xc0, !PT ;  /* 0x000000040f0f7212 */ /* 0x000fe400078ec0ff */
[----:B------:R-:W-:-:S02]  /*e8a0*/  IADD3 R9, -R8, RZ, RZ ;  /* 0x000000ff08097210 */ /* 0x000fc40007ffe1ff */
[-C--:B------:R-:W-:Y:S02]  /*e8b0*/  SHF.R.U32.HI R15, RZ, R24.reuse, R15 ;  /* 0x00000018ff0f7219 */ /* 0x080fe4000001160f */
[----:B------:R-:W-:Y:S02]  /*e8c0*/  LOP3.LUT P1, RZ, R9, R24, R4, 0xf8, !PT ;  /* 0x0000001809ff7212 */ /* 0x000fe4000782f804 */
[C---:B------:R-:W-:Y:S02]  /*e8d0*/  LOP3.LUT P0, RZ, R15.reuse, 0x1, RZ, 0xc0, !PT ;  /* 0x000000010fff7812 */ /* 0x040fe4000780c0ff */
[----:B------:R-:W-:Y:S02]  /*e8e0*/  LOP3.LUT P2, RZ, R15, 0x2, RZ, 0xc0, !PT ;  /* 0x000000020fff7812 */ /* 0x000fe4000784c0ff */
[----:B------:R-:W-:Y:S02]  /*e8f0*/  IADD3 R9, R20, -0xfc, RZ ;  /* 0xffffff0414097810 */ /* 0x000fe40007ffe0ff */
[----:B------:R-:W-:-:S02]  /*e900*/  PLOP3.LUT P0, PT, P0, P1, P2, 0xe0, 0x0 ;  /* 0x000000000000781c */ /* 0x000fc40000703c20 */
[----:B------:R-:W-:Y:S02]  /*e910*/  LOP3.LUT P1, RZ, R3, 0x7fffff, RZ, 0xc0, !PT ;  /* 0x007fffff03ff7812 */ /* 0x000fe4000782c0ff */
[----:B------:R-:W-:Y:S02]  /*e920*/  SEL R0, RZ, 0x1, !P0 ;  /* 0x00000001ff007807 */ /* 0x000fe40004000000 */
[----:B------:R-:W-:-:S03]  /*e930*/  SHF.R.U32.HI R4, RZ, R9, R4 ;  /* 0x00000009ff047219 */ /* 0x000fc60000011604 */
[----:B------:R-:W-:-:S05]  /*e940*/  IMAD.MOV R0, RZ, RZ, -R0 ;  /* 0x000000ffff007224 */ /* 0x000fca00078e0a00 */
[----:B------:R-:W-:-:S13]  /*e950*/  ISETP.GE.AND P0, PT, R0, RZ, PT ;  /* 0x000000ff0000720c */ /* 0x000fda0003f06270 */
[----:B------:R-:W-:-:S05]  /*e960*/  @!P0 IADD3 R4, R4, 0x1, RZ ;  /* 0x0000000104048810 */ /* 0x000fca0007ffe0ff */
[----:B------:R-:W-:-:S05]  /*e970*/  @!P1 IMAD.SHL.U32 R4, R4, 0x2, RZ ;  /* 0x0000000204049824 */ /* 0x000fca00078e00ff */
[----:B------:R-:W-:Y:S01]  /*e980*/  LOP3.LUT R4, R4, 0x80000000, R3, 0xf8, !PT ;  /* 0x8000000004047812 */ /* 0x000fe200078ef803 */
[----:B------:R-:W-:Y:S06]  /*e990*/  BRA `(.L_x_147) ;  /* 0x0000000000047947 */ /* 0x000fec0003800000 */
.L_x_148:
[----:B------:R1:W2:Y:S02]  /*e9a0*/  MUFU.RCP R4, R3 ;  /* 0x0000000300047308 */ /* 0x0002a40000001000 */
.L_x_147:
[----:B------:R-:W-:Y:S05]  /*e9b0*/  BSYNC B2 ;  /* 0x0000000000027941 */ /* 0x000fea0003800000 */
.L_x_145:
[----:B------:R-:W-:Y:S02]  /*e9c0*/  MOV R8, R12 ;  /* 0x0000000c00087202 */ /* 0x000fe40000000f00 */
[----:B------:R-:W-:-:S04]  /*e9d0*/  MOV R9, 0x0 ;  /* 0x0000000000097802 */ /* 0x000fc80000000f00 */
[----:B-12---:R-:W-:Y:S05]  /*e9e0*/  RET.REL.NODEC R8 `(_ZN7cutlass13device_kernelINS_4fmha6kernel28FmhaKernelTmaWarpSpecializedINS1_10collective30FmhaMainloopTmaWarpSpecializedINS_6half_tEffN4cute5tupleIJNS7_1CILi128EEESA_SA_EEENS8_IJiNS9_ILi1EEENS8_IJiiEEEEEESE_SE_NS4_12CausalFusionEJNS2_6OptionILNS2_3TagE0ENS9_ILb1EEEEENSG_ILSH_2ESI_EEEEENS4_15FmhaFwdEpilogueIS6_fNS8_IJNS9_ILi64EEESA_SA_EEEEENS2_23PersistentTileSchedulerEJSJ_SK_EEEEEvNT_6ParamsE) ;  /* 0xffffff1408847950 */ /* 0x006fea0003c3ffff */
.L_x_149:
[----:B------:R-:W-:-:S00]  /*e9f0*/  BRA `(.L_x_149) ;  /* 0xfffffffc00fc7947 */ /* 0x000fc0000383ffff */
[----:B------:R-:W-:-:S00]  /*ea00*/  NOP ;  /* 0x0000000000007918 */ /* 0x000fc00000000000 */
[----:B------:R-:W-:-:S00]  /*ea10*/  NOP ;  /* 0x0000000000007918 */ /* 0x000fc00000000000 */
[----:B------:R-:W-:-:S00]  /*ea20*/  NOP ;  /* 0x0000000000007918 */ /* 0x000fc00000000000 */
[----:B------:R-:W-:-:S00]  /*ea30*/  NOP ;  /* 0x0000000000007918 */ /* 0x000fc00000000000 */
[----:B------:R-:W-:-:S00]  /*ea40*/  NOP ;  /* 0x0000000000007918 */ /* 0x000fc00000000000 */
[----:B------:R-:W-:-:S00]  /*ea50*/  NOP ;  /* 0x0000000000007918 */ /* 0x000fc00000000000 */
[----:B------:R-:W-:-:S00]  /*ea60*/  NOP ;  /* 0x0000000000007918 */ /* 0x000fc00000000000 */
[----:B------:R-:W-:-:S00]  /*ea70*/  NOP ;  /* 0x0000000000007918 */ /* 0x000fc00000000000 */
.L_x_150:


//--------------------- .nv.global.init           --------------------------
	.section	.nv.global.init,"aw",@progbits
.nv.global.init:
	.type		$str$24,@object
	.size		$str$24,($str$25 - $str$24)
$str$24:
        /*0000*/ 	.byte	0x28, 0x61, 0x64, 0x64, 0x72, 0x65, 0x73, 0x73, 0x20, 0x26, 0x20, 0x6d, 0x61, 0x73, 0x6b, 0x29
        /*0010*/ 	.byte	0x20, 0x3d, 0x3d, 0x20, 0x30, 0x00
	.type		$str$25,@object
	.size		$str$25,(__unnamed_1 - $str$25)
$str$25:
        /*0016*/ 	.byte	0x2f, 0x74, 0x6d, 0x70, 0x2f, 0x63, 0x75, 0x74, 0x6c, 0x61, 0x73, 0x73, 0x5f, 0x73, 0x77, 0x65
        /*0026*/ 	.byte	0x65, 0x70, 0x5f, 0x73, 0x72, 0x63, 0x2f, 0x69, 0x6e, 0x63, 0x6c, 0x75, 0x64, 0x65, 0x2f, 0x63
        /*0036*/ 	.byte	0x75, 0x74, 0x65, 0x2f, 0x70, 0x6f, 0x69, 0x6e, 0x74, 0x65, 0x72, 0x5f, 0x66, 0x6c, 0x61, 0x67
        /*0046*/ 	.byte	0x67, 0x65, 0x64, 0x2e, 0x68, 0x70, 0x70, 0x00
	.type		__unnamed_1,@object
	.size		__unnamed_1,(__unnamed_2 - __unnamed_1)
__unnamed_1:
        /*004e*/ 	.byte	0x61, 0x75, 0x74, 0x6f, 0x20, 0x63, 0x75, 0x74, 0x65, 0x3a, 0x3a, 0x61, 0x73, 0x5f, 0x70, 0x6f
        /* <DEDUP_REMOVED lines=27> */
        /*020e*/ 	.byte	0x3e, 0x3e, 0x3e, 0x3e, 0x3e, 0x5d, 0x00
	.type		__unnamed_2,@object
	.size		__unnamed_2,(.L_1 - __unnamed_2)
__unnamed_2:
        /* <DEDUP_REMOVED lines=29> */
.L_1:


//--------------------- .nv.shared._ZN7cutlass13device_kernelINS_4fmha6kernel28FmhaKernelTmaWarpSpecializedINS1_10collective30FmhaMainloopTmaWarpSpecializedINS_6half_tEffN4cute5tupleIJNS7_1CILi128EEESA_SA_EEENS8_IJiNS9_ILi1EEENS8_IJiiEEEEEESE_SE_NS4_12CausalFusionEJNS2_6OptionILNS2_3TagE0ENS9_ILb1EEEEENSG_ILSH_2ESI_EEEEENS4_15FmhaFwdEpilogueIS6_fNS8_IJNS9_ILi64EEESA_SA_EEEEENS2_23PersistentTileSchedulerEJSJ_SK_EEEEEvNT_6ParamsE --------------------------
	.section	.nv.shared._ZN7cutlass13device_kernelINS_4fmha6kernel28FmhaKernelTmaWarpSpecializedINS1_10collective30FmhaMainloopTmaWarpSpecializedINS_6half_tEffN4cute5tupleIJNS7_1CILi128EEESA_SA_EEENS8_IJiNS9_ILi1EEENS8_IJiiEEEEEESE_SE_NS4_12CausalFusionEJNS2_6OptionILNS2_3TagE0ENS9_ILb1EEEEENSG_ILSH_2ESI_EEEEENS4_15FmhaFwdEpilogueIS6_fNS8_IJNS9_ILi64EEESA_SA_EEEEENS2_23PersistentTileSchedulerEJSJ_SK_EEEEEvNT_6ParamsE,"aw",@nobits
	.sectionflags	@""
	.align	16
	.zero		1024


//--------------------- .nv.shared.reserved.0     --------------------------
	.section	.nv.shared.reserved.0,"aw",@nobits
	.weak		__nv_reservedSMEM_offset_0_alias
	.size		__nv_reservedSMEM_offset_0_alias, 0, 0
	.other		__nv_reservedSMEM_offset_0_alias,@"STO_CUDA_RESERVED_SHARED STV_DEFAULT"
__nv_reservedSMEM_offset_0_alias:
	.zero		0


//--------------------- .nv.global                --------------------------
	.section	.nv.global,"aw",@nobits
.nv.global:
	.type		_ZN39_INTERNAL_0df1a239_4_k_cu_990c299e_32424cute1_E,@object
	.size		_ZN39_INTERNAL_0df1a239_4_k_cu_990c299e_32424cute1_E,(_ZN39_INTERNAL_0df1a239_4_k_cu_990c299e_32424cuda3std3__45__cpo6cbeginE - _ZN39_INTERNAL_0df1a239_4_k_cu_990c299e_32424cute1_E)
_ZN39_INTERNAL_0df1a239_4_k_cu_990c299e_32424cute1_E:
	.zero		1
	.type		_ZN39_INTERNAL_0df1a239_4_k_cu_990c299e_32424cuda3std3__45__cpo6cbeginE,@object
	.size		_ZN39_INTERNAL_0df1a239_4_k_cu_990c299e_32424cuda3std3__45__cpo6cbeginE,(_ZN39_INTERNAL_0df1a239_4_k_cu_990c299e_32424cuda3std3__48in_placeE - _ZN39_INTERNAL_0df1a239_4_k_cu_990c299e_32424cuda3std3__45__cpo6cbeginE)
_ZN39_INTERNAL_0df1a239_4_k_cu_990c299e_32424cuda3std3__45__cpo6cbeginE:
	.zero		1
	.type		_ZN39_INTERNAL_0df1a239_4_k_cu_990c299e_32424cuda3std3__48in_placeE,@object
	.size		_ZN39_INTERNAL_0df1a239_4_k_cu_990c299e_32424cuda3std3__48in_placeE,(_ZN39_INTERNAL_0df1a239_4_k_cu_990c299e_32424cuda3std6ranges3__45__cpo9iter_moveE - _ZN39_INTERNAL_0df1a239_4_k_cu_990c299e_32424cuda3std3__48in_placeE)
_ZN39_INTERNAL_0df1a239_4_k_cu_990c299e_32424cuda3std3__48in_placeE:
	.zero		1
	.type		_ZN39_INTERNAL_0df1a239_4_k_cu_990c299e_32424cuda3std6ranges3__45__cpo9iter_moveE,@object
	.size		_ZN39_INTERNAL_0df1a239_4_k_cu_990c299e_32424cuda3std6ranges3__45__cpo9iter_moveE,(_ZN39_INTERNAL_0df1a239_4_k_cu_990c299e_32424cuda3std3__45__cpo5beginE - _ZN39_INTERNAL_0df1a239_4_k_cu_990c299e_32424cuda3std6ranges3__45__cpo9iter_moveE)
_ZN39_INTERNAL_0df1a239_4_k_cu_990c299e_32424cuda3std6ranges3__45__cpo9iter_moveE:
	.zero		1
	.type		_ZN39_INTERNAL_0df1a239_4_k_cu_990c299e_32424cuda3std3__45__cpo5beginE,@object
	.size		_ZN39_INTERNAL_0df1a239_4_k_cu_990c299e_32424cuda3std3__45__cpo5beginE,(_ZN39_INTERNAL_0df1a239_4_k_cu_990c299e_32424cuda3std3__441_GLOBAL__N__0df1a239_4_k_cu_990c299e_32426ignoreE - _ZN39_INTERNAL_0df1a239_4_k_cu_990c299e_32424cuda3std3__45__cpo5beginE)
_ZN39_INTERNAL_0df1a239_4_k_cu_990c299e_32424cuda3std3__45__cpo5beginE:
	.zero		1
	.type		_ZN39_INTERNAL_0df1a239_4_k_cu_990c299e_32424cuda3std3__441_GLOBAL__N__0df1a239_4_k_cu_990c299e_32426ignoreE,@object
	.size		_ZN39_INTERNAL_0df1a239_4_k_cu_990c299e_32424cuda3std3__441_GLOBAL__N__0df1a239_4_k_cu_990c299e_32426ignoreE,(_ZN39_INTERNAL_0df1a239_4_k_cu_990c299e_32424cute7productE - _ZN39_INTERNAL_0df1a239_4_k_cu_990c299e_32424cuda3std3__441_GLOBAL__N__0df1a239_4_k_cu_990c299e_32426ignoreE)
_ZN39_INTERNAL_0df1a239_4_k_cu_990c299e_32424cuda3std3__441_GLOBAL__N__0df1a239_4_k_cu_990c299e_32426ignoreE:
	.zero		1
	.type		_ZN39_INTERNAL_0df1a239_4_k_cu_990c299e_32424cute7productE,@object
	.size		_ZN39_INTERNAL_0df1a239_4_k_cu_990c299e_32424cute7productE,(_ZN39_INTERNAL_0df1a239_4_k_cu_990c299e_32424cuda3std3__45__cpo3endE - _ZN39_INTERNAL_0df1a239_4_k_cu_990c299e_32424cute7productE)
_ZN39_INTERNAL_0df1a239_4_k_cu_990c299e_32424cute7productE:
	.zero		1
	.type		_ZN39_INTERNAL_0df1a239_4_k_cu_990c299e_32424cuda3std3__45__cpo3endE,@object
	.size		_ZN39_INTERNAL_0df1a239_4_k_cu_990c299e_32424cuda3std3__45__cpo3endE,(_ZN39_INTERNAL_0df1a239_4_k_cu_990c299e_32424cuda3std3__419piecewise_constructE - _ZN39_INTERNAL_0df1a239_4_k_cu_990c299e_32424cuda3std3__45__cpo3endE)
_ZN39_INTERNAL_0df1a239_4_k_cu_990c299e_32424cuda3std3__45__cpo3endE:
	.zero		1
	.type		_ZN39_INTERNAL_0df1a239_4_k_cu_990c299e_32424cuda3std3__419piecewise_constructE,@object
	.size		_ZN39_INTERNAL_0df1a239_4_k_cu_990c299e_32424cuda3std3__419piecewise_constructE,(_ZN39_INTERNAL_0df1a239_4_k_cu_990c299e_32424cuda3std3__45__cpo4cendE - _ZN39_INTERNAL_0df1a239_4_k_cu_990c299e_32424cuda3std3__419piecewise_constructE)
_ZN39_INTERNAL_0df1a239_4_k_cu_990c299e_32424cuda3std3__419piecewise_constructE:
	.zero		1
	.type		_ZN39_INTERNAL_0df1a239_4_k_cu_990c299e_32424cuda3std3__45__cpo4cendE,@object
	.size		_ZN39_INTERNAL_0df1a239_4_k_cu_990c299e_32424cuda3std3__45__cpo4cendE,(_ZN39_INTERNAL_0df1a239_4_k_cu_990c299e_32424cuda3std6ranges3__45__cpo4swapE - _ZN39_INTERNAL_0df1a239_4_k_cu_990c299e_32424cuda3std3__45__cpo4cendE)
_ZN39_INTERNAL_0df1a239_4_k_cu_990c299e_32424cuda3std3__45__cpo4cendE:
	.zero		1
	.type		_ZN39_INTERNAL_0df1a239_4_k_cu_990c299e_32424cuda3std6ranges3__45__cpo4swapE,@object
	.size		_ZN39_INTERNAL_0df1a239_4_k_cu_990c299e_32424cuda3std6ranges3__45__cpo4swapE,(.L_9 - _ZN39_INTERNAL_0df1a239_4_k_cu_990c299e_32424cuda3std6ranges3__45__cpo4swapE)
_ZN39_INTERNAL_0df1a239_4_k_cu_990c299e_32424cuda3std6ranges3__45__cpo4swapE:
	.zero		1
.L_9:


//--------------------- .nv.constant0._ZN7cutlass13device_kernelINS_4fmha6kernel28FmhaKernelTmaWarpSpecializedINS1_10collective30FmhaMainloopTmaWarpSpecializedINS_6half_tEffN4cute5tupleIJNS7_1CILi128EEESA_SA_EEENS8_IJiNS9_ILi1EEENS8_IJiiEEEEEESE_SE_NS4_12CausalFusionEJNS2_6OptionILNS2_3TagE0ENS9_ILb1EEEEENSG_ILSH_2ESI_EEEEENS4_15FmhaFwdEpilogueIS6_fNS8_IJNS9_ILi64EEESA_SA_EEEEENS2_23PersistentTileSchedulerEJSJ_SK_EEEEEvNT_6ParamsE --------------------------
	.section	.nv.constant0._ZN7cutlass13device_kernelINS_4fmha6kernel28FmhaKernelTmaWarpSpecializedINS1_10collective30FmhaMainloopTmaWarpSpecializedINS_6half_tEffN4cute5tupleIJNS7_1CILi128EEESA_SA_EEENS8_IJiNS9_ILi1EEENS8_IJiiEEEEEESE_SE_NS4_12CausalFusionEJNS2_6OptionILNS2_3TagE0ENS9_ILb1EEEEENSG_ILSH_2ESI_EEEEENS4_15FmhaFwdEpilogueIS6_fNS8_IJNS9_ILi64EEESA_SA_EEEEENS2_23PersistentTileSchedulerEJSJ_SK_EEEEEvNT_6ParamsE,"a",@progbits
	.sectionflags	@""
	.align	4
.nv.constant0._ZN7cutlass13device_kernelINS_4fmha6kernel28FmhaKernelTmaWarpSpecializedINS1_10collective30FmhaMainloopTmaWarpSpecializedINS_6half_tEffN4cute5tupleIJNS7_1CILi128EEESA_SA_EEENS8_IJiNS9_ILi1EEENS8_IJiiEEEEEESE_SE_NS4_12CausalFusionEJNS2_6OptionILNS2_3TagE0ENS9_ILb1EEEEENSG_ILSH_2ESI_EEEEENS4_15FmhaFwdEpilogueIS6_fNS8_IJNS9_ILi64EEESA_SA_EEEEENS2_23PersistentTileSchedulerEJSJ_SK_EEEEEvNT_6ParamsE:
	.zero		2688


//--------------------- SYMBOLS --------------------------

	.type		.nv.reservedSmem.offset0,@object
	.size		.nv.reservedSmem.offset0,0x4
	.type		__assertfail,@function
